def attn_fwd(
    Q,
    K,
    V,
    Out,
    Lse,
    sm_scale,
    stride_qz,
    stride_qh,
    stride_qm,
    stride_qk,
    stride_kz,
    stride_kh,
    stride_kn,
    stride_kk,
    stride_vz,
    stride_vh,
    stride_vn,
    stride_vk,
    stride_oz,
    stride_oh,
    stride_om,
    stride_ok,
    seqlen_q,
    seqlen_k,
    BLOCK_M: tl.constexpr,
    BLOCK_N: tl.constexpr,
    HEAD_DIM: tl.constexpr,
    CAUSAL: tl.constexpr,
):
    start_m = tl.program_id(0)
    off_hz = tl.program_id(1)
    q_off = off_hz * stride_qh
    k_off = off_hz * stride_kh
    v_off = off_hz * stride_vh
    offs_m = start_m * BLOCK_M + tl.arange(0, BLOCK_M)
    offs_d = tl.arange(0, HEAD_DIM)
    offs_n = tl.arange(0, BLOCK_N)
    q_ptrs = Q + q_off + offs_m[:, None] * stride_qm + offs_d[None, :] * stride_qk
    k_ptrs = K + k_off + offs_d[:, None] * stride_kk + offs_n[None, :] * stride_kn
    v_ptrs = V + v_off + offs_n[:, None] * stride_vn + offs_d[None, :] * stride_vk
    m_i = tl.full([BLOCK_M], float("-inf"), dtype=tl.float32)
    l_i = tl.zeros([BLOCK_M], dtype=tl.float32) + 1.0
    acc = tl.zeros([BLOCK_M, HEAD_DIM], dtype=tl.float32)
    q = tl.load(q_ptrs)
    acc, l_i, m_i = _attn_fwd_inner(
        acc,
        l_i,
        m_i,
        q,
        k_ptrs,
        v_ptrs,
        sm_scale,
        stride_kn,
        stride_vn,
        start_m,
        seqlen_k,
        BLOCK_M,
        BLOCK_N,
        HEAD_DIM,
        CAUSAL,
    )
    acc = acc / l_i[:, None]
    lse = m_i + tl.math.log2(l_i) / 1.4426950408889634
    o_ptrs = (
        Out
        + off_hz * stride_oh
        + offs_m[:, None] * stride_om
        + offs_d[None, :] * stride_ok
    )
    tl.store(o_ptrs, acc.to(Out.dtype.element_ty))
    tl.store(Lse + off_hz * seqlen_q + offs_m, lse)

# config = {"BLOCK_M": 64, "BLOCK_N": 32, "HEAD_DIM": 64, "arch": "sm_90", "causal": true, "dtype": "fp16", "num_stages": 2, "num_warps": 8}
# arch = sm_90


// ===== COMPILED SASS (sm_90a) =====

	.target	sm_90a

	.elftype	@"ET_EXEC"


//--------------------- .note.nv.tkinfo           --------------------------
	.section	.note.nv.tkinfo,"",@"SHT_NOTE"
	.sectionflags	@"SHF_NOTE_NV_TKINFO"
	.tkinfo
        /*0018*/ 	.word	0x00000002
        /*0030*/ 	.string	""
        /*0030*/ 	.string	"ptxas"
        /*0030*/ 	.string	"Cuda compilation tools, release 13.0, V13.0.88"
        /*0030*/ 	.string	"Build cuda_13.0.r13.0/compiler.36424714_0"
        /*0030*/ 	.string	"-v  -suppress-debug-info  -lineinfo  -arch sm_90a "



//--------------------- .note.nv.cuinfo           --------------------------
	.section	.note.nv.cuinfo,"",@"SHT_NOTE"
	.sectionflags	@"SHF_NOTE_NV_CUINFO"
        /*0018*/ 	.short	0x0002
        /*001a*/ 	.short	0x005a
        /*001c*/ 	.short	0x0082
	.zero		2


//--------------------- .nv.info                  --------------------------
	.section	.nv.info,"",@"SHT_CUDA_INFO"
	.align	4


	//----- nvinfo : EIATTR_REGCOUNT
	.align		4
        /*0000*/ 	.byte	0x04, 0x2f
        /*0002*/ 	.short	(.L_2 - .L_1)
	.align		4
.L_1:
        /*0004*/ 	.word	index@(attn_fwd)
        /*0008*/ 	.word	0x00000063


	//----- nvinfo : EIATTR_FRAME_SIZE
	.align		4
.L_2:
        /*000c*/ 	.byte	0x04, 0x11
        /*000e*/ 	.short	(.L_4 - .L_3)
	.align		4
.L_3:
        /*0010*/ 	.word	index@(attn_fwd)
        /*0014*/ 	.word	0x00000000


	//----- nvinfo : EIATTR_MIN_STACK_SIZE
	.align		4
.L_4:
        /*0018*/ 	.byte	0x04, 0x12
        /*001a*/ 	.short	(.L_6 - .L_5)
	.align		4
.L_5:
        /*001c*/ 	.word	index@(attn_fwd)
        /*0020*/ 	.word	0x00000000
.L_6:


//--------------------- .nv.compat                --------------------------
	.section	.nv.compat,"",@"SHT_CUDA_COMPAT_INFO"
	.align	4
        /*0000*/ 	.byte	0x02, 0x09, 0x01, 0x00, 0x02, 0x02, 0x04, 0x00, 0x02, 0x05, 0x05, 0x00, 0x03, 0x07, 0x01, 0x01
        /*0010*/ 	.byte	0x02, 0x03, 0x00, 0x00, 0x02, 0x06, 0x01, 0x00, 0x04, 0x0b, 0x08, 0x00, 0x00, 0x00, 0x00, 0x00
        /*0020*/ 	.byte	0x00, 0x00, 0x00, 0x00


//--------------------- .nv.info.attn_fwd         --------------------------
	.section	.nv.info.attn_fwd,"",@"SHT_CUDA_INFO"
	.sectionflags	@""
	.align	4


	//----- nvinfo : EIATTR_CUDA_API_VERSION
	.align		4
        /*0000*/ 	.byte	0x04, 0x37
        /*0002*/ 	.short	(.L_8 - .L_7)
.L_7:
        /*0004*/ 	.word	0x00000082


	//----- nvinfo : EIATTR_KPARAM_INFO
	.align		4
.L_8:
        /*0008*/ 	.byte	0x04, 0x17
        /*000a*/ 	.short	(.L_10 - .L_9)
.L_9:
        /*000c*/ 	.word	0x00000000
        /*0010*/ 	.short	0x0019
        /*0012*/ 	.short	0x0080
        /*0014*/ 	.byte	0x00, 0xf4, 0x21, 0x00


	//----- nvinfo : EIATTR_KPARAM_INFO
	.align		4
.L_10:
        /*0018*/ 	.byte	0x04, 0x17
        /*001a*/ 	.short	(.L_12 - .L_11)
.L_11:
        /*001c*/ 	.word	0x00000000
        /*0020*/ 	.short	0x0018
        /*0022*/ 	.short	0x0078
        /*0024*/ 	.byte	0x00, 0xf4, 0x21, 0x00


	//----- nvinfo : EIATTR_KPARAM_INFO
	.align		4
.L_12:
        /*0028*/ 	.byte	0x04, 0x17
        /*002a*/ 	.short	(.L_14 - .L_13)
.L_13:
        /*002c*/ 	.word	0x00000000
        /*0030*/ 	.short	0x0017
        /*0032*/ 	.short	0x0070
        /*0034*/ 	.byte	0x00, 0xf0, 0x11, 0x00


	//----- nvinfo : EIATTR_KPARAM_INFO
	.align		4
.L_14:
        /*0038*/ 	.byte	0x04, 0x17
        /*003a*/ 	.short	(.L_16 - .L_15)
.L_15:
        /*003c*/ 	.word	0x00000000
        /*0040*/ 	.short	0x0016
        /*0042*/ 	.short	0x006c
        /*0044*/ 	.byte	0x00, 0xf0, 0x11, 0x00


	//----- nvinfo : EIATTR_KPARAM_INFO
	.align		4
.L_16:
        /*0048*/ 	.byte	0x04, 0x17
        /*004a*/ 	.short	(.L_18 - .L_17)
.L_17:
        /*004c*/ 	.word	0x00000000
        /*0050*/ 	.short	0x0015
        /*0052*/ 	.short	0x0068
        /*0054*/ 	.byte	0x00, 0xf0, 0x11, 0x00


	//----- nvinfo : EIATTR_KPARAM_INFO
	.align		4
.L_18:
        /*0058*/ 	.byte	0x04, 0x17
        /*005a*/ 	.short	(.L_20 - .L_19)
.L_19:
        /*005c*/ 	.word	0x00000000
        /*0060*/ 	.short	0x0014
        /*0062*/ 	.short	0x0064
        /*0064*/ 	.byte	0x00, 0xf0, 0x11, 0x00


	//----- nvinfo : EIATTR_KPARAM_INFO
	.align		4
.L_20:
        /*0068*/ 	.byte	0x04, 0x17
        /*006a*/ 	.short	(.L_22 - .L_21)
.L_21:
        /*006c*/ 	.word	0x00000000
        /*0070*/ 	.short	0x0013
        /*0072*/ 	.short	0x0060
        /*0074*/ 	.byte	0x00, 0xf0, 0x11, 0x00


	//----- nvinfo : EIATTR_KPARAM_INFO
	.align		4
.L_22:
        /*0078*/ 	.byte	0x04, 0x17
        /*007a*/ 	.short	(.L_24 - .L_23)
.L_23:
        /*007c*/ 	.word	0x00000000
        /*0080*/ 	.short	0x0012
        /*0082*/ 	.short	0x005c
        /*0084*/ 	.byte	0x00, 0xf0, 0x11, 0x00


	//----- nvinfo : EIATTR_KPARAM_INFO
	.align		4
.L_24:
        /*0088*/ 	.byte	0x04, 0x17
        /*008a*/ 	.short	(.L_26 - .L_25)
.L_25:
        /*008c*/ 	.word	0x00000000
        /*0090*/ 	.short	0x0011
        /*0092*/ 	.short	0x0058
        /*0094*/ 	.byte	0x00, 0xf0, 0x11, 0x00


	//----- nvinfo : EIATTR_KPARAM_INFO
	.align		4
.L_26:
        /*0098*/ 	.byte	0x04, 0x17
        /*009a*/ 	.short	(.L_28 - .L_27)
.L_27:
        /*009c*/ 	.word	0x00000000
        /*00a0*/ 	.short	0x0010
        /*00a2*/ 	.short	0x0054
        /*00a4*/ 	.byte	0x00, 0xf0, 0x11, 0x00


	//----- nvinfo : EIATTR_KPARAM_INFO
	.align		4
.L_28:
        /*00a8*/ 	.byte	0x04, 0x17
        /*00aa*/ 	.short	(.L_30 - .L_29)
.L_29:
        /*00ac*/ 	.word	0x00000000
        /*00b0*/ 	.short	0x000f
        /*00b2*/ 	.short	0x0050
        /*00b4*/ 	.byte	0x00, 0xf0, 0x11, 0x00


	//----- nvinfo : EIATTR_KPARAM_INFO
	.align		4
.L_30:
        /*00b8*/ 	.byte	0x04, 0x17
        /*00ba*/ 	.short	(.L_32 - .L_31)
.L_31:
        /*00bc*/ 	.word	0x00000000
        /*00c0*/ 	.short	0x000e
        /*00c2*/ 	.short	0x004c
        /*00c4*/ 	.byte	0x00, 0xf0, 0x11, 0x00


	//----- nvinfo : EIATTR_KPARAM_INFO
	.align		4
.L_32:
        /*00c8*/ 	.byte	0x04, 0x17
        /*00ca*/ 	.short	(.L_34 - .L_33)
.L_33:
        /*00cc*/ 	.word	0x00000000
        /*00d0*/ 	.short	0x000d
        /*00d2*/ 	.short	0x0048
        /*00d4*/ 	.byte	0x00, 0xf0, 0x11, 0x00


	//----- nvinfo : EIATTR_KPARAM_INFO
	.align		4
.L_34:
        /*00d8*/ 	.byte	0x04, 0x17
        /*00da*/ 	.short	(.L_36 - .L_35)
.L_35:
        /*00dc*/ 	.word	0x00000000
        /*00e0*/ 	.short	0x000c
        /*00e2*/ 	.short	0x0044
        /*00e4*/ 	.byte	0x00, 0xf0, 0x11, 0x00


	//----- nvinfo : EIATTR_KPARAM_INFO
	.align		4
.L_36:
        /*00e8*/ 	.byte	0x04, 0x17
        /*00ea*/ 	.short	(.L_38 - .L_37)
.L_37:
        /*00ec*/ 	.word	0x00000000
        /*00f0*/ 	.short	0x000b
        /*00f2*/ 	.short	0x0040
        /*00f4*/ 	.byte	0x00, 0xf0, 0x11, 0x00


	//----- nvinfo : EIATTR_KPARAM_INFO
	.align		4
.L_38:
        /*00f8*/ 	.byte	0x04, 0x17
        /*00fa*/ 	.short	(.L_40 - .L_39)
.L_39:
        /*00fc*/ 	.word	0x00000000
        /*0100*/ 	.short	0x000a
        /*0102*/ 	.short	0x003c
        /*0104*/ 	.byte	0x00, 0xf0, 0x11, 0x00


	//----- nvinfo : EIATTR_KPARAM_INFO
	.align		4
.L_40:
        /*0108*/ 	.byte	0x04, 0x17
        /*010a*/ 	.short	(.L_42 - .L_41)
.L_41:
        /*010c*/ 	.word	0x00000000
        /*0110*/ 	.short	0x0009
        /*0112*/ 	.short	0x0038
        /*0114*/ 	.byte	0x00, 0xf0, 0x11, 0x00


	//----- nvinfo : EIATTR_KPARAM_INFO
	.align		4
.L_42:
        /*0118*/ 	.byte	0x04, 0x17
        /*011a*/ 	.short	(.L_44 - .L_43)
.L_43:
        /*011c*/ 	.word	0x00000000
        /*0120*/ 	.short	0x0008
        /*0122*/ 	.short	0x0034
        /*0124*/ 	.byte	0x00, 0xf0, 0x11, 0x00


	//----- nvinfo : EIATTR_KPARAM_INFO
	.align		4
.L_44:
        /*0128*/ 	.byte	0x04, 0x17
        /*012a*/ 	.short	(.L_46 - .L_45)
.L_45:
        /*012c*/ 	.word	0x00000000
        /*0130*/ 	.short	0x0007
        /*0132*/ 	.short	0x0030
        /*0134*/ 	.byte	0x00, 0xf0, 0x11, 0x00


	//----- nvinfo : EIATTR_KPARAM_INFO
	.align		4
.L_46:
        /*0138*/ 	.byte	0x04, 0x17
        /*013a*/ 	.short	(.L_48 - .L_47)
.L_47:
        /*013c*/ 	.word	0x00000000
        /*0140*/ 	.short	0x0006
        /*0142*/ 	.short	0x002c
        /*0144*/ 	.byte	0x00, 0xf0, 0x11, 0x00


	//----- nvinfo : EIATTR_KPARAM_INFO
	.align		4
.L_48:
        /*0148*/ 	.byte	0x04, 0x17
        /*014a*/ 	.short	(.L_50 - .L_49)
.L_49:
        /*014c*/ 	.word	0x00000000
        /*0150*/ 	.short	0x0005
        /*0152*/ 	.short	0x0028
        /*0154*/ 	.byte	0x00, 0xf0, 0x11, 0x00


	//----- nvinfo : EIATTR_KPARAM_INFO
	.align		4
.L_50:
        /*0158*/ 	.byte	0x04, 0x17
        /*015a*/ 	.short	(.L_52 - .L_51)
.L_51:
        /*015c*/ 	.word	0x00000000
        /*0160*/ 	.short	0x0004
        /*0162*/ 	.short	0x0020
        /*0164*/ 	.byte	0x00, 0xf4, 0x21, 0x00


	//----- nvinfo : EIATTR_KPARAM_INFO
	.align		4
.L_52:
        /*0168*/ 	.byte	0x04, 0x17
        /*016a*/ 	.short	(.L_54 - .L_53)
.L_53:
        /*016c*/ 	.word	0x00000000
        /*0170*/ 	.short	0x0003
        /*0172*/ 	.short	0x0018
        /*0174*/ 	.byte	0x00, 0xf4, 0x21, 0x00


	//----- nvinfo : EIATTR_KPARAM_INFO
	.align		4
.L_54:
        /*0178*/ 	.byte	0x04, 0x17
        /*017a*/ 	.short	(.L_56 - .L_55)
.L_55:
        /*017c*/ 	.word	0x00000000
        /*0180*/ 	.short	0x0002
        /*0182*/ 	.short	0x0010
        /*0184*/ 	.byte	0x00, 0xf4, 0x21, 0x00


	//----- nvinfo : EIATTR_KPARAM_INFO
	.align		4
.L_56:
        /*0188*/ 	.byte	0x04, 0x17
        /*018a*/ 	.short	(.L_58 - .L_57)
.L_57:
        /*018c*/ 	.word	0x00000000
        /*0190*/ 	.short	0x0001
        /*0192*/ 	.short	0x0008
        /*0194*/ 	.byte	0x00, 0xf4, 0x21, 0x00


	//----- nvinfo : EIATTR_KPARAM_INFO
	.align		4
.L_58:
        /*0198*/ 	.byte	0x04, 0x17
        /*019a*/ 	.short	(.L_60 - .L_59)
.L_59:
        /*019c*/ 	.word	0x00000000
        /*01a0*/ 	.short	0x0000
        /*01a2*/ 	.short	0x0000
        /*01a4*/ 	.byte	0x00, 0xf4, 0x21, 0x00


	//----- nvinfo : EIATTR_SPARSE_MMA_MASK
	.align		4
.L_60:
        /*01a8*/ 	.byte	0x03, 0x50
        /*01aa*/ 	.short	0x0000


	//----- nvinfo : EIATTR_MAXREG_COUNT
	.align		4
        /*01ac*/ 	.byte	0x03, 0x1b
        /*01ae*/ 	.short	0x00ff


	//----- nvinfo : EIATTR_NUM_BARRIERS
	.align		4
        /*01b0*/ 	.byte	0x02, 0x4c
        /*01b2*/ 	.byte	0x01
	.zero		1


	//----- nvinfo : EIATTR_MERCURY_ISA_VERSION
	.align		4
        /*01b4*/ 	.byte	0x03, 0x5f
        /*01b6*/ 	.short	0x0101


	//----- nvinfo : EIATTR_COOP_GROUP_MASK_REGIDS
	.align		4
        /*01b8*/ 	.byte	0x04, 0x29
        /*01ba*/ 	.short	(.L_62 - .L_61)


	//   ....[0]....
.L_61:
        /*01bc*/ 	.word	0xffffffff


	//   ....[1]....
        /*01c0*/ 	.word	0xffffffff


	//   ....[2]....
        /*01c4*/ 	.word	0xffffffff


	//   ....[3]....
        /*01c8*/ 	.word	0xffffffff


	//   ....[4]....
        /*01cc*/ 	.word	0xffffffff


	//   ....[5]....
        /*01d0*/ 	.word	0xffffffff


	//   ....[6]....
        /*01d4*/ 	.word	0xffffffff


	//   ....[7]....
        /*01d8*/ 	.word	0xffffffff


	//----- nvinfo : EIATTR_COOP_GROUP_INSTR_OFFSETS
	.align		4
.L_62:
        /*01dc*/ 	.byte	0x04, 0x28
        /*01de*/ 	.short	(.L_64 - .L_63)


	//   ....[0]....
.L_63:
        /*01e0*/ 	.word	0x00001770


	//   ....[1]....
        /*01e4*/ 	.word	0x00001900


	//   ....[2]....
        /*01e8*/ 	.word	0x00001920


	//   ....[3]....
        /*01ec*/ 	.word	0x00001950


	//   ....[4]....
        /*01f0*/ 	.word	0x000020a0


	//   ....[5]....
        /*01f4*/ 	.word	0x000020b0


	//   ....[6]....
        /*01f8*/ 	.word	0x00002100


	//   ....[7]....
        /*01fc*/ 	.word	0x00002120


	//----- nvinfo : EIATTR_EXIT_INSTR_OFFSETS
	.align		4
.L_64:
        /*0200*/ 	.byte	0x04, 0x1c
        /*0202*/ 	.short	(.L_66 - .L_65)


	//   ....[0]....
.L_65:
        /*0204*/ 	.word	0x00003370


	//   ....[1]....
        /*0208*/ 	.word	0x000033a0


	//----- nvinfo : EIATTR_REQNTID
	.align		4
.L_66:
        /*020c*/ 	.byte	0x04, 0x10
        /*020e*/ 	.short	(.L_68 - .L_67)
.L_67:
        /*0210*/ 	.word	0x00000100
        /*0214*/ 	.word	0x00000001
        /*0218*/ 	.word	0x00000001


	//----- nvinfo : EIATTR_CBANK_PARAM_SIZE
	.align		4
.L_68:
        /*021c*/ 	.byte	0x03, 0x19
        /*021e*/ 	.short	0x0088


	//----- nvinfo : EIATTR_PARAM_CBANK
	.align		4
        /*0220*/ 	.byte	0x04, 0x0a
        /*0222*/ 	.short	(.L_70 - .L_69)
	.align		4
.L_69:
        /*0224*/ 	.word	index@(.nv.constant0.attn_fwd)
        /*0228*/ 	.short	0x0210
        /*022a*/ 	.short	0x0088


	//----- nvinfo : EIATTR_SW_WAR
	.align		4
.L_70:
        /*022c*/ 	.byte	0x04, 0x36
        /*022e*/ 	.short	(.L_72 - .L_71)
.L_71:
        /*0230*/ 	.word	0x00000008
.L_72:


//--------------------- .nv.callgraph             --------------------------
	.section	.nv.callgraph,"",@"SHT_CUDA_CALLGRAPH"
	.align	4
	.sectionentsize	8
	.align		4
        /*0000*/ 	.word	0x00000000
	.align		4
        /*0004*/ 	.word	0xffffffff
	.align		4
        /*0008*/ 	.word	0x00000000
	.align		4
        /*000c*/ 	.word	0xfffffffe
	.align		4
        /*0010*/ 	.word	0x00000000
	.align		4
        /*0014*/ 	.word	0xfffffffd
	.align		4
        /*0018*/ 	.word	0x00000000
	.align		4
        /*001c*/ 	.word	0xfffffffc


//--------------------- .nv.constant4             --------------------------
	.section	.nv.constant4,"a",@progbits
	.align	8
	.align		8
.nv.constant4:
        /*0000*/ 	.dword	_$_str


//--------------------- .text.attn_fwd            --------------------------
	.section	.text.attn_fwd,"ax",@progbits
	.align	128
        .global         attn_fwd
        .type           attn_fwd,@function
        .size           attn_fwd,(.L_x_3 - attn_fwd)
        .other          attn_fwd,@"STO_CUDA_ENTRY STV_DEFAULT"
attn_fwd:
.text.attn_fwd:
[----:B------:R-:W-:Y:S01]  /*0000*/  LDC R1, c[0x0][0x28] ;  /* 0x00000a00ff017b82 */ /* 0x000fe20000000800 */
[----:B------:R-:W0:Y:S07]  /*0010*/  S2R R70, SR_TID.X ;  /* 0x0000000000467919 */ /* 0x000e2e0000002100 */
[----:B------:R-:W1:Y:S01]  /*0020*/  LDC R38, c[0x0][0x248] ;  /* 0x00009200ff267b82 */ /* 0x000e620000000800 */
[----:B------:R-:W-:Y:S01]  /*0030*/  ULDC.64 UR4, c[0x0][0x240] ;  /* 0x0000900000047ab9 */ /* 0x000fe20000000a00 */
[----:B------:R-:W-:Y:S01]  /*0040*/  ULDC.64 UR42, c[0x0][0x208] ;  /* 0x00008200002a7ab9 */ /* 0x000fe20000000a00 */
[----:B------:R-:W2:Y:S05]  /*0050*/  S2R R17, SR_CTAID.X ;  /* 0x0000000000117919 */ /* 0x000eaa0000002500 */
[----:B------:R-:W3:Y:S08]  /*0060*/  S2UR UR40, SR_CTAID.Y ;  /* 0x00000000002879c3 */ /* 0x000ef00000002600 */
[----:B------:R-:W4:Y:S01]  /*0070*/  LDC.64 R34, c[0x0][0x210] ;  /* 0x00008400ff227b82 */ /* 0x000f220000000a00 */
[----:B0-----:R-:W-:Y:S01]  /*0080*/  SHF.R.U32.HI R16, RZ, 0x6, R70 ;  /* 0x00000006ff107819 */ /* 0x001fe20000011646 */
[----:B---3--:R-:W-:-:S03]  /*0090*/  UIMAD UR4, UR40, UR4, URZ ;  /* 0x00000004280472a4 */ /* 0x008fc6000f8e023f */
[----:B------:R-:W-:Y:S01]  /*00a0*/  SGXT.U32 R16, R16, 0x2 ;  /* 0x000000021010781a */ /* 0x000fe20000000000 */
[----:B--2---:R-:W-:Y:S01]  /*00b0*/  IMAD.SHL.U32 R17, R17, 0x40, RZ ;  /* 0x0000004011117824 */ /* 0x004fe200078e00ff */
[----:B------:R-:W-:-:S03]  /*00c0*/  USHF.L.U32 UR6, UR4, 0x1, URZ ;  /* 0x0000000104067899 */ /* 0x000fc6000800063f */
[----:B-1----:R-:W-:Y:S01]  /*00d0*/  IMAD R4, R16, R38, RZ ;  /* 0x0000002610047224 */ /* 0x002fe200078e02ff */
[----:B------:R-:W-:-:S03]  /*00e0*/  LOP3.LUT R0, R17, 0x3f, R70, 0xf8, !PT ;  /* 0x0000003f11007812 */ /* 0x000fc600078ef846 */
[----:B------:R-:W-:Y:S02]  /*00f0*/  IMAD R5, R38, 0x4, R4 ;  /* 0x0000000426057824 */ /* 0x000fe400078e0204 */
[----:B------:R-:W-:Y:S01]  /*0100*/  IMAD R2, R0, UR5, RZ ;  /* 0x0000000500027c24 */ /* 0x000fe2000f8e02ff */
[----:B------:R-:W-:Y:S01]  /*0110*/  UIMAD.WIDE UR4, UR4, 0x2, URZ ;  /* 0x00000002040478a5 */ /* 0x000fe2000f8e023f */
[----:B------:R-:W-:Y:S02]  /*0120*/  IMAD R7, R38, 0x4, R5 ;  /* 0x0000000426077824 */ /* 0x000fe400078e0205 */
[----:B------:R-:W-:Y:S02]  /*0130*/  IMAD.SHL.U32 R3, R2, 0x2, RZ ;  /* 0x0000000202037824 */ /* 0x000fe400078e00ff */
[----:B------:R-:W-:Y:S02]  /*0140*/  IMAD R9, R38, 0x4, R7 ;  /* 0x0000000426097824 */ /* 0x000fe400078e0207 */
[----:B------:R-:W-:Y:S01]  /*0150*/  IMAD.HI R2, R2, 0x2, RZ ;  /* 0x0000000202027827 */ /* 0x000fe200078e02ff */
[----:B----4-:R-:W-:-:S03]  /*0160*/  IADD3 R34, P0, P1, R3, UR6, R34 ;  /* 0x0000000603227c10 */ /* 0x010fc6000f91e022 */
[----:B------:R-:W-:Y:S01]  /*0170*/  IMAD R11, R38, 0x4, R9 ;  /* 0x00000004260b7824 */ /* 0x000fe200078e0209 */
[----:B------:R-:W-:Y:S02]  /*0180*/  IADD3.X R36, R2, UR5, R35, P0, P1 ;  /* 0x0000000502247c10 */ /* 0x000fe400087e2423 */
[-C--:B------:R-:W-:Y:S01]  /*0190*/  LEA R2, P0, R4, R34.reuse, 0x1 ;  /* 0x0000002204027211 */ /* 0x080fe200078008ff */
[----:B------:R-:W-:Y:S01]  /*01a0*/  IMAD R12, R38, 0x4, R11 ;  /* 0x00000004260c7824 */ /* 0x000fe200078e020b */
[----:B------:R-:W-:Y:S02]  /*01b0*/  LEA R6, P1, R7, R34, 0x1 ;  /* 0x0000002207067211 */ /* 0x000fe400078208ff */
[----:B------:R-:W-:Y:S01]  /*01c0*/  LEA.HI.X.SX32 R3, R4, R36, 0x1, P0 ;  /* 0x0000002404037211 */ /* 0x000fe200000f0eff */
[C---:B------:R-:W-:Y:S01]  /*01d0*/  IMAD R13, R38.reuse, 0x4, R12 ;  /* 0x00000004260d7824 */ /* 0x040fe200078e020c */
[----:B------:R-:W-:Y:S02]  /*01e0*/  LEA R4, P0, R5, R34, 0x1 ;  /* 0x0000002205047211 */ /* 0x000fe400078008ff */
[-C--:B------:R-:W-:Y:S01]  /*01f0*/  LEA.HI.X.SX32 R7, R7, R36.reuse, 0x1, P1 ;  /* 0x0000002407077211 */ /* 0x080fe200008f0eff */
[C---:B------:R-:W-:Y:S01]  /*0200*/  IMAD R14, R38.reuse, 0x4, R13 ;  /* 0x00000004260e7824 */ /* 0x040fe200078e020d */
[----:B------:R-:W-:Y:S01]  /*0210*/  LEA.HI.X.SX32 R5, R5, R36, 0x1, P0 ;  /* 0x0000002405057211 */ /* 0x000fe200000f0eff */
[----:B------:R0:W2:Y:S01]  /*0220*/  LDG.E.U16 R22, desc[UR42][R2.64] ;  /* 0x0000002a02167981 */ /* 0x0000a2000c1e1500 */
[-C--:B------:R-:W-:Y:S01]  /*0230*/  LEA R8, P0, R9, R34.reuse, 0x1 ;  /* 0x0000002209087211 */ /* 0x080fe200078008ff */
[C---:B------:R-:W-:Y:S01]  /*0240*/  IMAD R15, R38.reuse, 0x4, R14 ;  /* 0x00000004260f7824 */ /* 0x040fe200078e020e */
[----:B------:R-:W-:Y:S01]  /*0250*/  LEA R10, P1, R11, R34, 0x1 ;  /* 0x000000220b0a7211 */ /* 0x000fe200078208ff */
[----:B------:R1:W3:Y:S01]  /*0260*/  LDG.E.U16 R24, desc[UR42][R6.64] ;  /* 0x0000002a06187981 */ /* 0x0002e2000c1e1500 */
[----:B------:R-:W-:Y:S01]  /*0270*/  LEA.HI.X.SX32 R9, R9, R36, 0x1, P0 ;  /* 0x0000002409097211 */ /* 0x000fe200000f0eff */
[----:B------:R-:W-:-:S02]  /*0280*/  IMAD R18, R38, 0x4, R15 ;  /* 0x0000000426127824 */ /* 0x000fc400078e020f */
[----:B------:R4:W5:Y:S01]  /*0290*/  LDG.E.U16 R23, desc[UR42][R4.64] ;  /* 0x0000002a04177981 */ /* 0x000962000c1e1500 */
[----:B------:R-:W-:Y:S02]  /*02a0*/  LEA.HI.X.SX32 R11, R11, R36, 0x1, P1 ;  /* 0x000000240b0b7211 */ /* 0x000fe400008f0eff */
[----:B0-----:R-:W-:Y:S01]  /*02b0*/  LEA R2, P0, R12, R34, 0x1 ;  /* 0x000000220c027211 */ /* 0x001fe200078008ff */
[----:B------:R-:W-:Y:S01]  /*02c0*/  IMAD R19, R38, 0x4, R18 ;  /* 0x0000000426137824 */ /* 0x000fe200078e0212 */
[----:B------:R-:W5:Y:S02]  /*02d0*/  LDG.E.U16 R25, desc[UR42][R8.64] ;  /* 0x0000002a08197981 */ /* 0x000f64000c1e1500 */
[----:B------:R-:W-:Y:S02]  /*02e0*/  LEA.HI.X.SX32 R3, R12, R36, 0x1, P0 ;  /* 0x000000240c037211 */ /* 0x000fe400000f0eff */
[C---:B-1----:R-:W-:Y:S01]  /*02f0*/  LEA R6, P0, R13.reuse, R34, 0x1 ;  /* 0x000000220d067211 */ /* 0x042fe200078008ff */
[----:B------:R-:W-:Y:S01]  /*0300*/  IMAD R20, R38, 0x4, R19 ;  /* 0x0000000426147824 */ /* 0x000fe200078e0213 */
[----:B------:R0:W5:Y:S02]  /*0310*/  LDG.E.U16 R26, desc[UR42][R10.64] ;  /* 0x0000002a0a1a7981 */ /* 0x000164000c1e1500 */
[----:B------:R-:W-:-:S02]  /*0320*/  LEA.HI.X.SX32 R7, R13, R36, 0x1, P0 ;  /* 0x000000240d077211 */ /* 0x000fc400000f0eff */
[CC--:B----4-:R-:W-:Y:S01]  /*0330*/  LEA R4, P0, R14.reuse, R34.reuse, 0x1 ;  /* 0x000000220e047211 */ /* 0x0d0fe200078008ff */
[----:B------:R1:W4:Y:S01]  /*0340*/  LDG.E.U16 R27, desc[UR42][R2.64] ;  /* 0x0000002a021b7981 */ /* 0x000322000c1e1500 */
[----:B------:R-:W-:Y:S02]  /*0350*/  LEA R12, P1, R15, R34, 0x1 ;  /* 0x000000220f0c7211 */ /* 0x000fe400078208ff */
[----:B------:R-:W-:Y:S01]  /*0360*/  LEA.HI.X.SX32 R5, R14, R36, 0x1, P0 ;  /* 0x000000240e057211 */ /* 0x000fe200000f0eff */
[----:B------:R-:W4:Y:S01]  /*0370*/  LDG.E.U16 R28, desc[UR42][R6.64] ;  /* 0x0000002a061c7981 */ /* 0x000f22000c1e1500 */
[C---:B0-----:R-:W-:Y:S01]  /*0380*/  IMAD R11, R38.reuse, 0x4, R20 ;  /* 0x00000004260b7824 */ /* 0x041fe200078e0214 */
[----:B------:R-:W-:Y:S02]  /*0390*/  LEA R8, P0, R19, R34, 0x1 ;  /* 0x0000002213087211 */ /* 0x000fe400078008ff */
[-C--:B------:R-:W-:Y:S01]  /*03a0*/  LEA.HI.X.SX32 R13, R15, R36.reuse, 0x1, P1 ;  /* 0x000000240f0d7211 */ /* 0x080fe200008f0eff */
[C---:B------:R-:W-:Y:S01]  /*03b0*/  IMAD R21, R38.reuse, 0x4, R11 ;  /* 0x0000000426157824 */ /* 0x040fe200078e020b */
[----:B------:R-:W-:Y:S01]  /*03c0*/  LEA.HI.X.SX32 R9, R19, R36, 0x1, P0 ;  /* 0x0000002413097211 */ /* 0x000fe200000f0eff */
[----:B------:R0:W4:Y:S01]  /*03d0*/  LDG.E.U16 R29, desc[UR42][R4.64] ;  /* 0x0000002a041d7981 */ /* 0x000122000c1e1500 */
[----:B------:R-:W-:Y:S01]  /*03e0*/  LEA R10, P0, R11, R34, 0x1 ;  /* 0x000000220b0a7211 */ /* 0x000fe200078008ff */
[----:B-1----:R-:W-:-:S02]  /*03f0*/  IMAD R3, R38, 0x4, R21 ;  /* 0x0000000426037824 */ /* 0x002fc400078e0215 */
[----:B------:R1:W4:Y:S01]  /*0400*/  LDG.E.U16 R30, desc[UR42][R12.64] ;  /* 0x0000002a0c1e7981 */ /* 0x000322000c1e1500 */
[----:B------:R-:W-:Y:S02]  /*0410*/  LEA.HI.X.SX32 R11, R11, R36, 0x1, P0 ;  /* 0x000000240b0b7211 */ /* 0x000fe400000f0eff */
[CC--:B------:R-:W-:Y:S01]  /*0420*/  LEA R14, P1, R3.reuse, R34.reuse, 0x1 ;  /* 0x00000022030e7211 */ /* 0x0c0fe200078208ff */
[----:B------:R1:W4:Y:S01]  /*0430*/  LDG.E.U16 R32, desc[UR42][R8.64] ;  /* 0x0000002a08207981 */ /* 0x000322000c1e1500 */
[----:B------:R-:W-:Y:S01]  /*0440*/  LEA R2, P0, R18, R34, 0x1 ;  /* 0x0000002212027211 */ /* 0x000fe200078008ff */
[----:B------:R-:W-:Y:S01]  /*0450*/  IMAD R19, R38, 0x4, R3 ;  /* 0x0000000426137824 */ /* 0x000fe200078e0203 */
[-C--:B------:R-:W-:Y:S01]  /*0460*/  LEA.HI.X.SX32 R15, R3, R36.reuse, 0x1, P1 ;  /* 0x00000024030f7211 */ /* 0x080fe200008f0eff */
[----:B------:R-:W4:Y:S01]  /*0470*/  LDG.E.U16 R10, desc[UR42][R10.64] ;  /* 0x0000002a0a0a7981 */ /* 0x000f22000c1e1500 */
[----:B------:R-:W-:Y:S02]  /*0480*/  LEA.HI.X.SX32 R3, R18, R36, 0x1, P0 ;  /* 0x0000002412037211 */ /* 0x000fe400000f0eff */
[-C--:B0-----:R-:W-:Y:S01]  /*0490*/  LEA R4, P0, R20, R34.reuse, 0x1 ;  /* 0x0000002214047211 */ /* 0x081fe200078008ff */
[----:B------:R-:W4:Y:S01]  /*04a0*/  LDG.E.U16 R14, desc[UR42][R14.64] ;  /* 0x0000002a0e0e7981 */ /* 0x000f22000c1e1500 */
[----:B------:R-:W-:-:S02]  /*04b0*/  LEA R6, P1, R21, R34, 0x1 ;  /* 0x0000002215067211 */ /* 0x000fc400078208ff */
[----:B------:R-:W-:Y:S01]  /*04c0*/  LEA.HI.X.SX32 R5, R20, R36, 0x1, P0 ;  /* 0x0000002414057211 */ /* 0x000fe200000f0eff */
[----:B------:R-:W4:Y:S01]  /*04d0*/  LDG.E.U16 R3, desc[UR42][R2.64] ;  /* 0x0000002a02037981 */ /* 0x000f22000c1e1500 */
[----:B-1----:R-:W-:Y:S02]  /*04e0*/  LEA R12, P0, R19, R34, 0x1 ;  /* 0x00000022130c7211 */ /* 0x002fe400078008ff */
[-C--:B------:R-:W-:Y:S02]  /*04f0*/  LEA.HI.X.SX32 R7, R21, R36.reuse, 0x1, P1 ;  /* 0x0000002415077211 */ /* 0x080fe400008f0eff */
[----:B------:R-:W-:Y:S01]  /*0500*/  LEA.HI.X.SX32 R13, R19, R36, 0x1, P0 ;  /* 0x00000024130d7211 */ /* 0x000fe200000f0eff */
[----:B------:R-:W4:Y:S04]  /*0510*/  LDG.E.U16 R5, desc[UR42][R4.64] ;  /* 0x0000002a04057981 */ /* 0x000f28000c1e1500 */
[----:B------:R-:W4:Y:S04]  /*0520*/  LDG.E.U16 R7, desc[UR42][R6.64] ;  /* 0x0000002a06077981 */ /* 0x000f28000c1e1500 */
[----:B------:R-:W4:Y:S01]  /*0530*/  LDG.E.U16 R13, desc[UR42][R12.64] ;  /* 0x0000002a0c0d7981 */ /* 0x000f22000c1e1500 */
[----:B------:R-:W0:Y:S01]  /*0540*/  S2UR UR4, SR_CgaCtaId ;  /* 0x00000000000479c3 */ /* 0x000e220000008800 */
[----:B------:R-:W-:Y:S01]  /*0550*/  LOP3.LUT R8, R70, 0xc0, RZ, 0xc0, !PT ;  /* 0x000000c046087812 */ /* 0x000fe200078ec0ff */
[----:B------:R-:W-:-:S02]  /*0560*/  VIADD R87, R17, 0x40 ;  /* 0x0000004011577836 */ /* 0x000fc40000000000 */
[----:B------:R-:W-:Y:S01]  /*0570*/  IMAD.SHL.U32 R71, R70, 0x2, RZ ;  /* 0x0000000246477824 */ /* 0x000fe200078e00ff */
[----:B------:R-:W-:Y:S01]  /*0580*/  SHF.R.U32.HI R8, RZ, 0x2, R8 ;  /* 0x00000002ff087819 */ /* 0x000fe20000011608 */
[----:B------:R-:W-:Y:S01]  /*0590*/  UMOV UR41, 0x400 ;  /* 0x0000040000297882 */ /* 0x000fe20000000000 */
[----:B------:R-:W-:Y:S02]  /*05a0*/  ISETP.GE.AND P0, PT, R87, 0x1, PT ;  /* 0x000000015700780c */ /* 0x000fe40003f06270 */
[----:B------:R-:W-:-:S04]  /*05b0*/  LOP3.LUT R71, R8, 0x1fe, R71, 0x78, !PT ;  /* 0x000001fe08477812 */ /* 0x000fc800078e7847 */
[----:B------:R-:W-:Y:S01]  /*05c0*/  LOP3.LUT R72, R71, 0x40, RZ, 0x3c, !PT ;  /* 0x0000004047487812 */ /* 0x000fe200078e3cff */
[----:B0-----:R-:W-:Y:S01]  /*05d0*/  ULEA UR41, UR4, UR41, 0x18 ;  /* 0x0000002904297291 */ /* 0x001fe2000f8ec03f */
[----:B------:R-:W-:Y:S01]  /*05e0*/  IMAD.MOV.U32 R83, RZ, RZ, -0x800000 ;  /* 0xff800000ff537424 */ /* 0x000fe200078e00ff */
[----:B------:R-:W-:Y:S01]  /*05f0*/  CS2R R34, SRZ ;  /* 0x0000000000227805 */ /* 0x000fe2000001ff00 */
[----:B------:R-:W-:Y:S01]  /*0600*/  IMAD.MOV.U32 R56, RZ, RZ, 0x3f800000 ;  /* 0x3f800000ff387424 */ /* 0x000fe200078e00ff */
[----:B------:R-:W-:Y:S01]  /*0610*/  CS2R R36, SRZ ;  /* 0x0000000000247805 */ /* 0x000fe2000001ff00 */
[----:B------:R-:W-:Y:S01]  /*0620*/  IMAD.MOV.U32 R76, RZ, RZ, 0x3f800000 ;  /* 0x3f800000ff4c7424 */ /* 0x000fe200078e00ff */
[----:B------:R-:W-:Y:S01]  /*0630*/  CS2R R38, SRZ ;  /* 0x0000000000267805 */ /* 0x000fe2000001ff00 */
[----:B------:R-:W-:Y:S01]  /*0640*/  IMAD.MOV.U32 R54, RZ, RZ, -0x800000 ;  /* 0xff800000ff367424 */ /* 0x000fe200078e00ff */
[----:B------:R-:W-:Y:S01]  /*0650*/  LOP3.LUT R73, R70, 0x3, RZ, 0xc0, !PT ;  /* 0x0000000346497812 */ /* 0x000fe200078ec0ff */
[----:B--2---:R-:W-:Y:S04]  /*0660*/  STS.U16 [R71+UR41], R22 ;  /* 0x0000001647007988 */ /* 0x004fe80008000429 */
[----:B---3--:R-:W-:Y:S04]  /*0670*/  STS.U16 [R71+UR41+0x400], R24 ;  /* 0x0004001847007988 */ /* 0x008fe80008000429 */
[----:B-----5:R-:W-:Y:S04]  /*0680*/  STS.U16 [R71+UR41+0x800], R26 ;  /* 0x0008001a47007988 */ /* 0x020fe80008000429 */
[----:B----4-:R-:W-:Y:S04]  /*0690*/  STS.U16 [R71+UR41+0xc00], R28 ;  /* 0x000c001c47007988 */ /* 0x010fe80008000429 */
[----:B------:R0:W-:Y:S04]  /*06a0*/  STS.U16 [R71+UR41+0x1000], R30 ;  /* 0x0010001e47007988 */ /* 0x0001e80008000429 */
[----:B------:R1:W-:Y:S04]  /*06b0*/  STS.U16 [R71+UR41+0x1400], R32 ;  /* 0x0014002047007988 */ /* 0x0003e80008000429 */
[----:B------:R-:W-:Y:S04]  /*06c0*/  STS.U16 [R71+UR41+0x1800], R10 ;  /* 0x0018000a47007988 */ /* 0x000fe80008000429 */
[----:B------:R-:W-:Y:S01]  /*06d0*/  STS.U16 [R71+UR41+0x1c00], R14 ;  /* 0x001c000e47007988 */ /* 0x000fe20008000429 */
[----:B0-----:R-:W-:-:S03]  /*06e0*/  CS2R R30, SRZ ;  /* 0x00000000001e7805 */ /* 0x001fc6000001ff00 */
[----:B------:R-:W-:Y:S01]  /*06f0*/  STS.U16 [R72+UR41+0x200], R23 ;  /* 0x0002001748007988 */ /* 0x000fe20008000429 */
[----:B-1----:R-:W-:-:S03]  /*0700*/  CS2R R32, SRZ ;  /* 0x0000000000207805 */ /* 0x002fc6000001ff00 */
[----:B------:R0:W-:Y:S04]  /*0710*/  STS.U16 [R72+UR41+0x600], R25 ;  /* 0x0006001948007988 */ /* 0x0001e80008000429 */
[----:B------:R1:W-:Y:S04]  /*0720*/  STS.U16 [R72+UR41+0xa00], R27 ;  /* 0x000a001b48007988 */ /* 0x0003e80008000429 */
[----:B------:R2:W-:Y:S04]  /*0730*/  STS.U16 [R72+UR41+0xe00], R29 ;  /* 0x000e001d48007988 */ /* 0x0005e80008000429 */
[----:B------:R3:W-:Y:S01]  /*0740*/  STS.U16 [R72+UR41+0x1200], R3 ;  /* 0x0012000348007988 */ /* 0x0007e20008000429 */
[----:B0-----:R-:W-:-:S03]  /*0750*/  CS2R R24, SRZ ;  /* 0x0000000000187805 */ /* 0x001fc6000001ff00 */
[----:B------:R3:W-:Y:S01]  /*0760*/  STS.U16 [R72+UR41+0x1600], R5 ;  /* 0x0016000548007988 */ /* 0x0007e20008000429 */
[----:B-1----:R-:W-:-:S03]  /*0770*/  CS2R R26, SRZ ;  /* 0x00000000001a7805 */ /* 0x002fc6000001ff00 */
[----:B------:R3:W-:Y:S01]  /*0780*/  STS.U16 [R72+UR41+0x1a00], R7 ;  /* 0x001a000748007988 */ /* 0x0007e20008000429 */
[----:B--2---:R-:W-:-:S03]  /*0790*/  CS2R R28, SRZ ;  /* 0x00000000001c7805 */ /* 0x004fc6000001ff00 */
[----:B------:R3:W-:Y:S01]  /*07a0*/  STS.U16 [R72+UR41+0x1e00], R13 ;  /* 0x001e000d48007988 */ /* 0x0007e20008000429 */
[----:B------:R-:W-:Y:S05]  /*07b0*/  @!P0 BRA `(.L_x_0) ;  /* 0x0000001800908947 */ /* 0x000fea0003800000 */
[----:B------:R-:W0:Y:S01]  /*07c0*/  LDC.64 R56, c[0x0][0x250] ;  /* 0x00009400ff387b82 */ /* 0x000e220000000a00 */
[--C-:B---3--:R-:W-:Y:S01]  /*07d0*/  SHF.R.U32.HI R5, RZ, 0x2, R70.reuse ;  /* 0x00000002ff057819 */ /* 0x108fe20000011646 */
[----:B------:R-:W-:Y:S01]  /*07e0*/  ULDC UR4, c[0x0][0x258] ;  /* 0x0000960000047ab9 */ /* 0x000fe20000000800 */
[----:B------:R-:W-:Y:S01]  /*07f0*/  LOP3.LUT R2, R70, 0x3f, RZ, 0xc0, !PT ;  /* 0x0000003f46027812 */ /* 0x000fe200078ec0ff */
[----:B------:R-:W-:Y:S01]  /*0800*/  ULDC.64 UR6, c[0x0][0x220] ;  /* 0x0000880000067ab9 */ /* 0x000fe20000000a00 */
[----:B------:R-:W-:Y:S01]  /*0810*/  SHF.R.U32.HI R4, RZ, 0x1, R70 ;  /* 0x00000001ff047819 */ /* 0x000fe20000011646 */
[----:B------:R-:W-:Y:S01]  /*0820*/  USHF.R.U32.HI UR36, URZ, 0x4, UR41 ;  /* 0x000000043f247899 */ /* 0x000fe20008011629 */
[----:B------:R-:W-:Y:S01]  /*0830*/  SGXT.U32 R5, R5, 0x3 ;  /* 0x000000030505781a */ /* 0x000fe20000000000 */
[----:B------:R-:W1:Y:S01]  /*0840*/  LDC.64 R58, c[0x0][0x260] ;  /* 0x00009800ff3a7b82 */ /* 0x000e620000000a00 */
[----:B------:R-:W-:Y:S01]  /*0850*/  IMAD R3, R2, UR4, RZ ;  /* 0x0000000402037c24 */ /* 0x000fe2000f8e02ff */
[----:B------:R-:W-:Y:S01]  /*0860*/  ULDC.64 UR4, c[0x0][0x218] ;  /* 0x0000860000047ab9 */ /* 0x000fe20000000a00 */
[----:B------:R-:W-:Y:S01]  /*0870*/  LOP3.LUT R4, R5, 0x30, R4, 0xf8, !PT ;  /* 0x0000003005047812 */ /* 0x000fe200078ef804 */
[----:B------:R-:W-:Y:S01]  /*0880*/  UIADD3 UR46, UR41, 0x2000, URZ ;  /* 0x00002000292e7890 */ /* 0x000fe2000fffe03f */
[C---:B------:R-:W-:Y:S01]  /*0890*/  IMAD.SHL.U32 R5, R3.reuse, 0x2, RZ ;  /* 0x0000000203057824 */ /* 0x040fe200078e00ff */
[--C-:B------:R-:W-:Y:S01]  /*08a0*/  SHF.R.U32.HI R6, RZ, 0x5, R70.reuse ;  /* 0x00000005ff067819 */ /* 0x100fe20000011646 */
[----:B------:R-:W-:Y:S01]  /*08b0*/  IMAD.HI R3, R3, 0x2, RZ ;  /* 0x0000000203037827 */ /* 0x000fe200078e02ff */
[----:B------:R-:W2:Y:S01]  /*08c0*/  LDC R25, c[0x0][0x268] ;  /* 0x00009a00ff197b82 */ /* 0x000ea20000000800 */
[----:B------:R-:W-:Y:S01]  /*08d0*/  LOP3.LUT R74, R4, R17, RZ, 0xfc, !PT ;  /* 0x00000011044a7212 */ /* 0x000fe200078efcff */
[----:B------:R-:W-:Y:S01]  /*08e0*/  USGXT.U32 UR36, UR36, 0xe ;  /* 0x0000000e2424789a */ /* 0x000fe20008000000 */
[----:B------:R-:W-:Y:S01]  /*08f0*/  LOP3.LUT R4, R70, 0x1f, RZ, 0xc0, !PT ;  /* 0x0000001f46047812 */ /* 0x000fe200078ec0ff */
[----:B------:R-:W-:Y:S01]  /*0900*/  USHF.R.U32.HI UR38, URZ, 0x4, UR46 ;  /* 0x000000043f267899 */ /* 0x000fe2000801162e */
[----:B------:R-:W-:Y:S01]  /*0910*/  R2UR UR45, R6 ;  /* 0x00000000062d72ca */ /* 0x000fe200000e0000 */
[----:B------:R-:W-:Y:S01]  /*0920*/  UIADD3 UR8, UP0, UR36, 0x80, URZ ;  /* 0x0000008024087890 */ /* 0x000fe2000ff1e03f */
[----:B------:R-:W-:Y:S01]  /*0930*/  SHF.R.U32.HI R8, RZ, 0x5, R70 ;  /* 0x00000005ff087819 */ /* 0x000fe20000011646 */
[----:B0-----:R-:W-:Y:S01]  /*0940*/  IMAD R56, R56, UR40, RZ ;  /* 0x0000002838387c24 */ /* 0x001fe2000f8e02ff */
[----:B------:R-:W-:Y:S01]  /*0950*/  USGXT.U32 UR38, UR38, 0xe ;  /* 0x0000000e2626789a */ /* 0x000fe20008000000 */
[----:B------:R-:W-:Y:S01]  /*0960*/  IMAD R16, R16, R57, RZ ;  /* 0x0000003910107224 */ /* 0x000fe200078e02ff */
[----:B------:R-:W-:Y:S01]  /*0970*/  CS2R R26, SRZ ;  /* 0x00000000001a7805 */ /* 0x000fe2000001ff00 */
[C---:B------:R-:W-:Y:S01]  /*0980*/  IMAD.SHL.U32 R2, R56.reuse, 0x2, RZ ;  /* 0x0000000238027824 */ /* 0x040fe200078e00ff */
[----:B------:R-:W-:Y:S01]  /*0990*/  CS2R R28, SRZ ;  /* 0x00000000001c7805 */ /* 0x000fe2000001ff00 */
[----:B------:R-:W-:Y:S01]  /*09a0*/  IMAD.HI R56, R56, 0x2, RZ ;  /* 0x0000000238387827 */ /* 0x000fe200078e02ff */
[----:B------:R-:W-:-:S02]  /*09b0*/  CS2R R30, SRZ ;  /* 0x00000000001e7805 */ /* 0x000fc4000001ff00 */
[----:B------:R-:W-:Y:S02]  /*09c0*/  CS2R R32, SRZ ;  /* 0x0000000000207805 */ /* 0x000fe4000001ff00 */
[----:B------:R-:W-:Y:S01]  /*09d0*/  IADD3 R19, P0, P1, R5, UR4, R2 ;  /* 0x0000000405137c10 */ /* 0x000fe2000f91e002 */
[----:B-1----:R-:W-:Y:S01]  /*09e0*/  IMAD R58, R58, UR40, RZ ;  /* 0x000000283a3a7c24 */ /* 0x002fe2000f8e02ff */
[----:B------:R-:W-:Y:S01]  /*09f0*/  UIADD3 UR4, UR45, 0x18, URZ ;  /* 0x000000182d047890 */ /* 0x000fe2000fffe03f */
[----:B------:R-:W-:Y:S01]  /*0a00*/  IMAD R5, R4, R59, RZ ;  /* 0x0000003b04057224 */ /* 0x000fe200078e02ff */
[----:B------:R-:W-:Y:S01]  /*0a10*/  IADD3.X R11, R3, UR5, R56, P0, P1 ;  /* 0x00000005030b7c10 */ /* 0x000fe200087e2438 */
[----:B------:R-:W-:Y:S01]  /*0a20*/  IMAD R4, R57, 0x4, R16 ;  /* 0x0000000439047824 */ /* 0x000fe200078e0210 */
[-C--:B------:R-:W-:Y:S01]  /*0a30*/  LEA R60, P2, R16, R19.reuse, 0x1 ;  /* 0x00000013103c7211 */ /* 0x080fe200078408ff */
[----:B------:R-:W-:Y:S01]  /*0a40*/  IMAD.SHL.U32 R2, R58, 0x2, RZ ;  /* 0x000000023a027824 */ /* 0x000fe200078e00ff */
[----:B------:R-:W-:Y:S01]  /*0a50*/  UIADD3 UR5, UR45, 0x38, URZ ;  /* 0x000000382d057890 */ /* 0x000fe2000fffe03f */
[----:B------:R-:W-:Y:S01]  /*0a60*/  IMAD.SHL.U32 R7, R5, 0x2, RZ ;  /* 0x0000000205077824 */ /* 0x000fe200078e00ff */
[----:B------:R-:W-:Y:S01]  /*0a70*/  LEA R62, P3, R4, R19, 0x1 ;  /* 0x00000013043e7211 */ /* 0x000fe200078608ff */
[----:B------:R-:W-:Y:S01]  /*0a80*/  IMAD R6, R57, 0x4, R4 ;  /* 0x0000000439067824 */ /* 0x000fe200078e0204 */
[-C--:B------:R-:W-:Y:S01]  /*0a90*/  LEA.HI.X.SX32 R61, R16, R11.reuse, 0x1, P2 ;  /* 0x0000000b103d7211 */ /* 0x080fe200010f0eff */
[----:B------:R-:W-:Y:S01]  /*0aa0*/  IMAD.HI R58, R58, 0x2, RZ ;  /* 0x000000023a3a7827 */ /* 0x000fe200078e02ff */
[----:B------:R-:W-:Y:S01]  /*0ab0*/  IADD3 R9, P0, P1, R7, UR6, R2 ;  /* 0x0000000607097c10 */ /* 0x000fe2000f91e002 */
[----:B------:R-:W-:Y:S01]  /*0ac0*/  UMOV UR6, URZ ;  /* 0x0000003f00067c82 */ /* 0x000fe20008000000 */
[----:B------:R-:W-:Y:S01]  /*0ad0*/  SGXT.U32 R2, R8, 0x3 ;  /* 0x000000030802781a */ /* 0x000fe20000000000 */
[----:B------:R-:W-:Y:S01]  /*0ae0*/  IMAD R8, R57, 0x4, R6 ;  /* 0x0000000439087824 */ /* 0x000fe200078e0206 */
[----:B------:R-:W-:Y:S01]  /*0af0*/  LEA.HI.X.SX32 R63, R4, R11, 0x1, P3 ;  /* 0x0000000b043f7211 */ /* 0x000fe200018f0eff */
[----:B------:R-:W-:Y:S01]  /*0b00*/  IMAD.HI R5, R5, 0x2, RZ ;  /* 0x0000000205057827 */ /* 0x000fe200078e02ff */
[----:B------:R-:W-:-:S02]  /*0b10*/  LEA R64, P4, R6, R19, 0x1 ;  /* 0x0000001306407211 */ /* 0x000fc400078808ff */
[----:B------:R-:W-:Y:S02]  /*0b20*/  CS2R R34, SRZ ;  /* 0x0000000000227805 */ /* 0x000fe4000001ff00 */
[----:B------:R-:W-:Y:S01]  /*0b30*/  LEA R66, P2, R8, R19, 0x1 ;  /* 0x0000001308427211 */ /* 0x000fe200078408ff */
[C---:B------:R-:W-:Y:S01]  /*0b40*/  IMAD R10, R57.reuse, 0x4, R8 ;  /* 0x00000004390a7824 */ /* 0x040fe200078e0208 */
[----:B------:R-:W-:Y:S01]  /*0b50*/  LEA.HI.X.SX32 R65, R6, R11, 0x1, P4 ;  /* 0x0000000b06417211 */ /* 0x000fe200020f0eff */
[----:B--2---:R-:W-:Y:S01]  /*0b60*/  IMAD R7, R2, R25, RZ ;  /* 0x0000001902077224 */ /* 0x004fe200078e02ff */
[----:B------:R-:W-:Y:S01]  /*0b70*/  LEA.HI.X.SX32 R67, R8, R11, 0x1, P2 ;  /* 0x0000000b08437211 */ /* 0x000fe200010f0eff */
[----:B------:R-:W-:Y:S01]  /*0b80*/  IMAD R2, R57, 0x4, R10 ;  /* 0x0000000439027824 */ /* 0x000fe200078e020a */
[-C--:B------:R-:W-:Y:S01]  /*0b90*/  LEA R68, P2, R10, R19.reuse, 0x1 ;  /* 0x000000130a447211 */ /* 0x080fe200078408ff */
[----:B------:R-:W-:Y:S01]  /*0ba0*/  IMAD R6, R25, UR5, RZ ;  /* 0x0000000519067c24 */ /* 0x000fe2000f8e02ff */
[----:B------:R-:W-:Y:S01]  /*0bb0*/  IADD3.X R58, R5, UR7, R58, P0, P1 ;  /* 0x00000007053a7c10 */ /* 0x000fe200087e243a */
[----:B------:R-:W-:Y:S01]  /*0bc0*/  IMAD R12, R57, 0x4, R2 ;  /* 0x00000004390c7824 */ /* 0x000fe200078e0202 */
[----:B------:R-:W-:Y:S01]  /*0bd0*/  LEA R22, P3, R2, R19, 0x1 ;  /* 0x0000001302167211 */ /* 0x000fe200078608ff */
[----:B------:R-:W-:Y:S01]  /*0be0*/  IMAD R4, R25, UR4, RZ ;  /* 0x0000000419047c24 */ /* 0x000fe2000f8e02ff */
[-C--:B------:R-:W-:Y:S01]  /*0bf0*/  LEA.HI.X.SX32 R69, R10, R11.reuse, 0x1, P2 ;  /* 0x0000000b0a457211 */ /* 0x080fe200010f0eff */
[----:B------:R-:W-:Y:S01]  /*0c00*/  IMAD R3, R57, 0x4, R12 ;  /* 0x0000000439037824 */ /* 0x000fe200078e020c */
[----:B------:R-:W-:Y:S01]  /*0c10*/  LEA.HI.X.SX32 R23, R2, R11, 0x1, P3 ;  /* 0x0000000b02177211 */ /* 0x000fe200018f0eff */
[----:B------:R-:W-:Y:S01]  /*0c20*/  IMAD R2, R25, 0x8, R7 ;  /* 0x0000000819027824 */ /* 0x000fe200078e0207 */
[CC--:B------:R-:W-:Y:S01]  /*0c30*/  LEA R20, P4, R12.reuse, R19.reuse, 0x1 ;  /* 0x000000130c147211 */ /* 0x0c0fe200078808ff */
[----:B------:R-:W-:Y:S01]  /*0c40*/  UMOV UR5, URZ ;  /* 0x0000003f00057c82 */ /* 0x000fe20008000000 */
[C---:B------:R-:W-:Y:S01]  /*0c50*/  LEA R18, P5, R3.reuse, R19, 0x1 ;  /* 0x0000001303127211 */ /* 0x040fe200078a08ff */
[----:B------:R-:W-:Y:S01]  /*0c60*/  UIADD3.X UR9, UR5, 0x40000040, URZ, UP0, !UPT ;  /* 0x4000004005097890 */ /* 0x000fe200087fe43f */
[-C--:B------:R-:W-:Y:S01]  /*0c70*/  LEA.HI.X.SX32 R21, R12, R11.reuse, 0x1, P4 ;  /* 0x0000000b0c157211 */ /* 0x080fe200020f0eff */
[----:B------:R-:W-:Y:S01]  /*0c80*/  UIADD3 UR10, UP0, UR38, 0x2, URZ ;  /* 0x00000002260a7890 */ /* 0x000fe2000ff1e03f */
[----:B------:R-:W-:Y:S01]  /*0c90*/  LEA.HI.X.SX32 R19, R3, R11, 0x1, P5 ;  /* 0x0000000b03137211 */ /* 0x000fe200028f0eff */
[----:B------:R-:W-:Y:S01]  /*0ca0*/  IMAD R3, R25, 0x8, R2 ;  /* 0x0000000819037824 */ /* 0x000fe200078e0202 */
[-C--:B------:R-:W-:Y:S01]  /*0cb0*/  LEA R16, P0, R7, R9.reuse, 0x1 ;  /* 0x0000000907107211 */ /* 0x080fe200078008ff */
[----:B------:R-:W-:Y:S01]  /*0cc0*/  UIADD3.X UR11, UR6, 0x40000040, URZ, UP0, !UPT ;  /* 0x40000040060b7890 */ /* 0x000fe200087fe43f */
[-C--:B------:R-:W-:Y:S01]  /*0cd0*/  LEA R14, P1, R2, R9.reuse, 0x1 ;  /* 0x00000009020e7211 */ /* 0x080fe200078208ff */
[C---:B------:R-:W-:Y:S01]  /*0ce0*/  IMAD R5, R25.reuse, 0x10, R3 ;  /* 0x0000001019057824 */ /* 0x040fe200078e0203 */
[-C--:B------:R-:W-:Y:S01]  /*0cf0*/  LEA R10, P3, R6, R9.reuse, 0x1 ;  /* 0x00000009060a7211 */ /* 0x080fe200078608ff */
[----:B------:R-:W-:Y:S01]  /*0d00*/  IMAD.MOV.U32 R56, RZ, RZ, 0x3f800000 ;  /* 0x3f800000ff387424 */ /* 0x000fe200078e00ff */
[-C--:B------:R-:W-:Y:S01]  /*0d10*/  LEA R12, P2, R4, R9.reuse, 0x1 ;  /* 0x00000009040c7211 */ /* 0x080fe200078408ff */
[----:B------:R-:W-:Y:S01]  /*0d20*/  IMAD R24, R25, 0x8, R5 ;  /* 0x0000000819187824 */ /* 0x000fe200078e0205 */
[-C--:B------:R-:W-:Y:S01]  /*0d30*/  LEA.HI.X.SX32 R17, R7, R58.reuse, 0x1, P0 ;  /* 0x0000003a07117211 */ /* 0x080fe200000f0eff */
[----:B------:R-:W-:Y:S01]  /*0d40*/  IMAD.MOV.U32 R78, RZ, RZ, -0x800000 ;  /* 0xff800000ff4e7424 */ /* 0x000fe200078e00ff */
[-C--:B------:R-:W-:Y:S01]  /*0d50*/  LEA.HI.X.SX32 R15, R2, R58.reuse, 0x1, P1 ;  /* 0x0000003a020f7211 */ /* 0x080fe200008f0eff */
[----:B------:R-:W-:Y:S01]  /*0d60*/  IMAD R25, R25, 0x8, R24 ;  /* 0x0000000819197824 */ /* 0x000fe200078e0218 */
[-C--:B------:R-:W-:Y:S01]  /*0d70*/  LEA.HI.X.SX32 R11, R6, R58.reuse, 0x1, P3 ;  /* 0x0000003a060b7211 */ /* 0x080fe200018f0eff */
[----:B------:R-:W-:Y:S01]  /*0d80*/  IMAD.MOV.U32 R77, RZ, RZ, RZ ;  /* 0x000000ffff4d7224 */ /* 0x000fe200078e00ff */
[----:B------:R-:W-:Y:S01]  /*0d90*/  LEA.HI.X.SX32 R13, R4, R58, 0x1, P2 ;  /* 0x0000003a040d7211 */ /* 0x000fe200010f0eff */
[----:B------:R-:W-:Y:S01]  /*0da0*/  IMAD.MOV.U32 R75, RZ, RZ, RZ ;  /* 0x000000ffff4b7224 */ /* 0x000fe200078e00ff */
[-C--:B------:R-:W-:Y:S01]  /*0db0*/  LEA R8, P0, R3, R9.reuse, 0x1 ;  /* 0x0000000903087211 */ /* 0x080fe200078008ff */
[----:B------:R-:W-:Y:S01]  /*0dc0*/  IMAD.MOV.U32 R79, RZ, RZ, -0x800000 ;  /* 0xff800000ff4f7424 */ /* 0x000fe200078e00ff */
[-C--:B------:R-:W-:Y:S01]  /*0dd0*/  LEA R6, P1, R5, R9.reuse, 0x1 ;  /* 0x0000000905067211 */ /* 0x080fe200078208ff */
[----:B------:R-:W-:Y:S01]  /*0de0*/  IMAD.MOV.U32 R76, RZ, RZ, 0x3f800000 ;  /* 0x3f800000ff4c7424 */ /* 0x000fe200078e00ff */
[----:B------:R-:W-:-:S02]  /*0df0*/  LEA R4, P2, R24, R9, 0x1 ;  /* 0x0000000918047211 */ /* 0x000fc400078408ff */
[----:B------:R-:W-:Y:S02]  /*0e00*/  CS2R R36, SRZ ;  /* 0x0000000000247805 */ /* 0x000fe4000001ff00 */
[----:B------:R-:W-:Y:S02]  /*0e10*/  LEA R2, P3, R25, R9, 0x1 ;  /* 0x0000000919027211 */ /* 0x000fe400078608ff */
[----:B------:R-:W-:Y:S02]  /*0e20*/  CS2R R38, SRZ ;  /* 0x0000000000267805 */ /* 0x000fe4000001ff00 */
[-C--:B------:R-:W-:Y:S01]  /*0e30*/  LEA.HI.X.SX32 R9, R3, R58.reuse, 0x1, P0 ;  /* 0x0000003a03097211 */ /* 0x080fe200000f0eff */
[----:B------:R-:W-:Y:S01]  /*0e40*/  UMOV UR4, URZ ;  /* 0x0000003f00047c82 */ /* 0x000fe20008000000 */
[-C--:B------:R-:W-:Y:S01]  /*0e50*/  LEA.HI.X.SX32 R7, R5, R58.reuse, 0x1, P1 ;  /* 0x0000003a05077211 */ /* 0x080fe200008f0eff */
[----:B------:R-:W-:Y:S01]  /*0e60*/  UIADD3.64 UR12, UR8, 0x80, URZ ;  /* 0x00000080080c7897 */ /* 0x000fe2000fffe03f */
[-C--:B------:R-:W-:Y:S01]  /*0e70*/  LEA.HI.X.SX32 R5, R24, R58.reuse, 0x1, P2 ;  /* 0x0000003a18057211 */ /* 0x080fe200010f0eff */
[----:B------:R-:W-:Y:S01]  /*0e80*/  UIADD3.64 UR16, UR8, 0x100, URZ ;  /* 0x0000010008107897 */ /* 0x000fe2000fffe03f */
[----:B------:R-:W-:-:S02]  /*0e90*/  LEA.HI.X.SX32 R3, R25, R58, 0x1, P3 ;  /* 0x0000003a19037211 */ /* 0x000fc400018f0eff */
[----:B------:R-:W-:Y:S02]  /*0ea0*/  CS2R R24, SRZ ;  /* 0x0000000000187805 */ /* 0x000fe4000001ff00 */
[----:B------:R-:W-:Y:S01]  /*0eb0*/  LOP3.LUT R58, R74, 0x8, RZ, 0xfc, !PT ;  /* 0x000000084a3a7812 */ /* 0x000fe200078efcff */
[----:B------:R-:W-:Y:S02]  /*0ec0*/  UIADD3.64 UR14, UR10, 0x2, URZ ;  /* 0x000000020a0e7897 */ /* 0x000fe4000fffe03f */
[----:B------:R-:W-:Y:S02]  /*0ed0*/  UIADD3.64 UR18, UR10, 0x4, URZ ;  /* 0x000000040a127897 */ /* 0x000fe4000fffe03f */
[----:B------:R-:W-:Y:S02]  /*0ee0*/  UIADD3.64 UR22, UR10, 0x7e, URZ ;  /* 0x0000007e0a167897 */ /* 0x000fe4000fffe03f */
[----:B------:R-:W-:Y:S02]  /*0ef0*/  UIADD3.64 UR26, UR10, 0x80, URZ ;  /* 0x000000800a1a7897 */ /* 0x000fe4000fffe03f */
[----:B------:R-:W-:-:S02]  /*0f00*/  UIADD3.64 UR30, UR10, 0x82, URZ ;  /* 0x000000820a1e7897 */ /* 0x000fc4000fffe03f */
[----:B------:R-:W-:Y:S01]  /*0f10*/  UIADD3.64 UR34, UR10, 0x84, URZ ;  /* 0x000000840a227897 */ /* 0x000fe2000fffe03f */
[----:B------:R-:W-:Y:S01]  /*0f20*/  ULDC UR44, c[0x0][0x238] ;  /* 0x00008e00002c7ab9 */ /* 0x000fe20000000800 */
[----:B------:R-:W-:-:S10]  /*0f30*/  UMOV UR37, 0x40000040 ;  /* 0x4000004000257882 */ /* 0x000fd40000000000 */
.L_x_1:
[----:B------:R-:W-:-:S04]  /*0f40*/  IMAD.WIDE R40, R77, 0x2, R60 ;  /* 0x000000024d287825 */ /* 0x000fc800078e023c */
[C---:B------:R-:W-:Y:S02]  /*0f50*/  IMAD.WIDE R44, R77.reuse, 0x2, R64 ;  /* 0x000000024d2c7825 */ /* 0x040fe400078e0240 */
[----:B------:R-:W2:Y:S02]  /*0f60*/  LDG.E.U16 R40, desc[UR42][R40.64] ;  /* 0x0000002a28287981 */ /* 0x000ea4000c1e1500 */
[C---:B------:R-:W-:Y:S02]  /*0f70*/  IMAD.WIDE R48, R77.reuse, 0x2, R68 ;  /* 0x000000024d307825 */ /* 0x040fe400078e0244 */
[----:B------:R-:W3:Y:S02]  /*0f80*/  LDG.E.U16 R80, desc[UR42][R44.64] ;  /* 0x0000002a2c507981 */ /* 0x000ee4000c1e1500 */
[C---:B------:R-:W-:Y:S02]  /*0f90*/  IMAD.WIDE R52, R77.reuse, 0x2, R20 ;  /* 0x000000024d347825 */ /* 0x040fe400078e0214 */
[----:B------:R-:W4:Y:S02]  /*0fa0*/  LDG.E.U16 R82, desc[UR42][R48.64] ;  /* 0x0000002a30527981 */ /* 0x000f24000c1e1500 */
[----:B------:R-:W-:-:S02]  /*0fb0*/  IMAD.WIDE R42, R77, 0x2, R62 ;  /* 0x000000024d2a7825 */ /* 0x000fc400078e023e */
[----:B------:R-:W5:Y:S02]  /*0fc0*/  LDG.E.U16 R84, desc[UR42][R52.64] ;  /* 0x0000002a34547981 */ /* 0x000f64000c1e1500 */
[C---:B------:R-:W-:Y:S02]  /*0fd0*/  IMAD.WIDE R46, R77.reuse, 0x2, R66 ;  /* 0x000000024d2e7825 */ /* 0x040fe400078e0242 */
[----:B------:R-:W5:Y:S02]  /*0fe0*/  LDG.E.U16 R83, desc[UR42][R42.64] ;  /* 0x0000002a2a537981 */ /* 0x000f64000c1e1500 */
[C---:B------:R-:W-:Y:S02]  /*0ff0*/  IMAD.WIDE R50, R77.reuse, 0x2, R22 ;  /* 0x000000024d327825 */ /* 0x040fe400078e0216 */
[----:B------:R-:W5:Y:S02]  /*1000*/  LDG.E.U16 R85, desc[UR42][R46.64] ;  /* 0x0000002a2e557981 */ /* 0x000f64000c1e1500 */
[----:B------:R-:W-:-:S02]  /*1010*/  IMAD.WIDE R54, R77, 0x2, R18 ;  /* 0x000000024d367825 */ /* 0x000fc400078e0212 */
[----:B------:R-:W5:Y:S04]  /*1020*/  LDG.E.U16 R89, desc[UR42][R50.64] ;  /* 0x0000002a32597981 */ /* 0x000f68000c1e1500 */
[----:B------:R-:W5:Y:S01]  /*1030*/  LDG.E.U16 R91, desc[UR42][R54.64] ;  /* 0x0000002a365b7981 */ /* 0x000f62000c1e1500 */
[----:B------:R-:W-:Y:S06]  /*1040*/  BAR.SYNC.DEFER_BLOCKING 0x0 ;  /* 0x0000000000007b1d */ /* 0x000fec0000010000 */
[----:B------:R-:W-:Y:S01]  /*1050*/  UMOV UR39, 0x40000040 ;  /* 0x4000004000277882 */ /* 0x000fe20000000000 */
[----:B------:R-:W-:Y:S01]  /*1060*/  UMOV UR20, UR36 ;  /* 0x0000002400147c82 */ /* 0x000fe20008000000 */
[----:B------:R-:W-:Y:S01]  /*1070*/  UMOV UR21, UR37 ;  /* 0x0000002500157c82 */ /* 0x000fe20008000000 */
[----:B--2---:R0:W-:Y:S04]  /*1080*/  STS.U16 [R71+UR41+0x2000], R40 ;  /* 0x0020002847007988 */ /* 0x0041e80008000429 */
[----:B---3--:R1:W-:Y:S04]  /*1090*/  STS.U16 [R71+UR41+0x2400], R80 ;  /* 0x0024005047007988 */ /* 0x0083e80008000429 */
[----:B----4-:R-:W-:Y:S04]  /*10a0*/  STS.U16 [R71+UR41+0x2800], R82 ;  /* 0x0028005247007988 */ /* 0x010fe80008000429 */
[----:B-----5:R-:W-:Y:S04]  /*10b0*/  STS.U16 [R71+UR41+0x2c00], R84 ;  /* 0x002c005447007988 */ /* 0x020fe80008000429 */
[----:B------:R2:W-:Y:S04]  /*10c0*/  STS.U16 [R72+UR41+0x2200], R83 ;  /* 0x0022005348007988 */ /* 0x0005e80008000429 */
[----:B------:R3:W-:Y:S04]  /*10d0*/  STS.U16 [R72+UR41+0x2600], R85 ;  /* 0x0026005548007988 */ /* 0x0007e80008000429 */
[----:B------:R4:W-:Y:S04]  /*10e0*/  STS.U16 [R72+UR41+0x2a00], R89 ;  /* 0x002a005948007988 */ /* 0x0009e80008000429 */
[----:B------:R5:W-:Y:S01]  /*10f0*/  STS.U16 [R72+UR41+0x2e00], R91 ;  /* 0x002e005b48007988 */ /* 0x000be20008000429 */
[----:B------:R0:W-:Y:S06]  /*1100*/  MEMBAR.ALL.CTA ;  /* 0x0000000000007992 */ /* 0x0001ec0000008000 */
[----:B0-----:R-:W0:Y:S02]  /*1110*/  FENCE.VIEW.ASYNC.S ;  /* 0x00000000000073c6 */ /* 0x001e240000000000 */
[----:B0-----:R-:W-:Y:S06]  /*1120*/  BAR.SYNC.DEFER_BLOCKING 0x0 ;  /* 0x0000000000007b1d */ /* 0x001fec0000010000 */
[----:B------:R-:W-:-:S06]  /*1130*/  WARPGROUP.ARRIVE ;  /* 0x00000000000079c5 */ /* 0x000fcc0000000000 */
[----:B------:R-:W-:Y:S04]  /*1140*/  HGMMA.64x16x16.F32 R48, gdesc[UR36].tnspA, RZ, !UPT ;  /* 0x20200000243079f0 */ /* 0x000fe8000c7008ff */
[----:B------:R-:W-:Y:S04]  /*1150*/  HGMMA.64x16x16.F32 R48, gdesc[UR8].tnspA, R48 ;  /* 0x20200000083079f0 */ /* 0x000fe80008700830 */
[----:B------:R-:W-:Y:S01]  /*1160*/  HGMMA.64x16x16.F32 R48, gdesc[UR12].tnspA, R48 ;  /* 0x202000000c3079f0 */ /* 0x000fe20008700830 */
[----:B-1----:R-:W-:-:S04]  /*1170*/  IMAD.WIDE R80, R75, 0x2, R16 ;  /* 0x000000024b507825 */ /* 0x002fc800078e0210 */
[C---:B--2---:R-:W-:Y:S01]  /*1180*/  IMAD.WIDE R82, R75.reuse, 0x2, R14 ;  /* 0x000000024b527825 */ /* 0x044fe200078e020e */
[----:B------:R0:W2:Y:S04]  /*1190*/  LDG.E.U16 R92, desc[UR42][R80.64] ;  /* 0x0000002a505c7981 */ /* 0x0000a8000c1e1500 */
[----:B------:R1:W2:Y:S01]  /*11a0*/  LDG.E.U16 R94, desc[UR42][R82.64] ;  /* 0x0000002a525e7981 */ /* 0x0002a2000c1e1500 */
[----:B------:R-:W-:Y:S04]  /*11b0*/  HGMMA.64x16x16.F32 R48, gdesc[UR16].tnspA, R48 ;  /* 0x20200000103079f0 */ /* 0x000fe80008700830 */
[----:B------:R-:W-:Y:S01]  /*11c0*/  HGMMA.64x16x16.F32 R40, gdesc[UR20].tnspA, RZ, !UPT ;  /* 0x20200000142879f0 */ /* 0x000fe2000c7008ff */
[----:B------:R-:W-:Y:S01]  /*11d0*/  UMOV UR24, UR8 ;  /* 0x0000000800187c82 */ /* 0x000fe20008000000 */
[----:B------:R-:W-:Y:S01]  /*11e0*/  UMOV UR25, UR9 ;  /* 0x0000000900197c82 */ /* 0x000fe20008000000 */
[----:B---3--:R-:W-:-:S04]  /*11f0*/  IMAD.WIDE R84, R75, 0x2, R8 ;  /* 0x000000024b547825 */ /* 0x008fc800078e0208 */
[C---:B0-----:R-:W-:Y:S01]  /*1200*/  IMAD.WIDE R80, R75.reuse, 0x2, R12 ;  /* 0x000000024b507825 */ /* 0x041fe200078e020c */
[----:B------:R0:W3:Y:S03]  /*1210*/  LDG.E.U16 R96, desc[UR42][R84.64] ;  /* 0x0000002a54607981 */ /* 0x0000e6000c1e1500 */
[C---:B-1----:R-:W-:Y:S02]  /*1220*/  IMAD.WIDE R82, R75.reuse, 0x2, R6 ;  /* 0x000000024b527825 */ /* 0x042fe400078e0206 */
[----:B------:R1:W3:Y:S02]  /*1230*/  LDG.E.U16 R80, desc[UR42][R80.64] ;  /* 0x0000002a50507981 */ /* 0x0002e4000c1e1500 */
[C---:B----4-:R-:W-:Y:S02]  /*1240*/  IMAD.WIDE R88, R75.reuse, 0x2, R10 ;  /* 0x000000024b587825 */ /* 0x050fe400078e020a */
[----:B------:R-:W4:Y:S02]  /*1250*/  LDG.E.U16 R82, desc[UR42][R82.64] ;  /* 0x0000002a52527981 */ /* 0x000f24000c1e1500 */
[----:B0-----:R-:W-:-:S02]  /*1260*/  IMAD.WIDE R84, R75, 0x2, R4 ;  /* 0x000000024b547825 */ /* 0x001fc400078e0204 */
[----:B------:R-:W4:Y:S02]  /*1270*/  LDG.E.U16 R88, desc[UR42][R88.64] ;  /* 0x0000002a58587981 */ /* 0x000f24000c1e1500 */
[----:B-----5:R-:W-:Y:S02]  /*1280*/  IMAD.WIDE R90, R75, 0x2, R2 ;  /* 0x000000024b5a7825 */ /* 0x020fe400078e0202 */
[----:B------:R-:W5:Y:S04]  /*1290*/  LDG.E.U16 R84, desc[UR42][R84.64] ;  /* 0x0000002a54547981 */ /* 0x000f68000c1e1500 */
[----:B------:R0:W5:Y:S01]  /*12a0*/  LDG.E.U16 R86, desc[UR42][R90.64] ;  /* 0x0000002a5a567981 */ /* 0x000162000c1e1500 */
[----:B------:R-:W-:Y:S01]  /*12b0*/  HGMMA.64x16x16.F32 R40, gdesc[UR24].tnspA, R40 ;  /* 0x20200000182879f0 */ /* 0x000fe20008700828 */
[----:B------:R-:W-:Y:S01]  /*12c0*/  UMOV UR28, UR12 ;  /* 0x0000000c001c7c82 */ /* 0x000fe20008000000 */
[----:B------:R-:W-:-:S02]  /*12d0*/  UMOV UR29, UR13 ;  /* 0x0000000d001d7c82 */ /* 0x000fc40008000000 */
[----:B------:R-:W-:Y:S01]  /*12e0*/  HGMMA.64x16x16.F32 R40, gdesc[UR28].tnspA, R40 ;  /* 0x202000001c2879f0 */ /* 0x000fe20008700828 */
[----:B------:R-:W-:Y:S01]  /*12f0*/  UMOV UR32, UR16 ;  /* 0x0000001000207c82 */ /* 0x000fe20008000000 */
[----:B------:R-:W-:Y:S01]  /*1300*/  UMOV UR33, UR17 ;  /* 0x0000001100217c82 */ /* 0x000fe20008000000 */
[----:B------:R-:W-:-:S04]  /*1310*/  LEA R93, P4, R73, UR4, 0x1 ;  /* 0x00000004495d7c11 */ /* 0x000fc8000f8808ff */
[----:B-1----:R-:W-:Y:S01]  /*1320*/  IADD3 R81, P5, R93, 0x9, RZ ;  /* 0x000000095d517810 */ /* 0x002fe20007fbe0ff */
[----:B0-----:R-:W-:-:S03]  /*1330*/  IMAD.X R90, RZ, RZ, UR5, P4 ;  /* 0x00000005ff5a7e24 */ /* 0x001fc6000a0e06ff */
[C---:B------:R-:W-:Y:S02]  /*1340*/  ISETP.GT.U32.AND P3, PT, R81.reuse, R74, PT ;  /* 0x0000004a5100720c */ /* 0x040fe40003f64070 */
[----:B------:R-:W-:Y:S02]  /*1350*/  ISETP.GT.U32.AND P0, PT, R81, R58, PT ;  /* 0x0000003a5100720c */ /* 0x000fe40003f04070 */
[----:B------:R-:W-:-:S04]  /*1360*/  IADD3 R81, P1, R93, 0x10, RZ ;  /* 0x000000105d517810 */ /* 0x000fc80007f3e0ff */
[C---:B------:R-:W-:Y:S02]  /*1370*/  ISETP.GT.U32.AND P2, PT, R81.reuse, R74, PT ;  /* 0x0000004a5100720c */ /* 0x040fe40003f44070 */
[----:B------:R-:W-:Y:S01]  /*1380*/  ISETP.GT.U32.AND P6, PT, R81, R58, PT ;  /* 0x0000003a5100720c */ /* 0x000fe20003fc4070 */
[----:B------:R-:W-:Y:S01]  /*1390*/  IMAD.X R81, RZ, RZ, R90, P5 ;  /* 0x000000ffff517224 */ /* 0x000fe200028e065a */
[----:B------:R-:W-:Y:S04]  /*13a0*/  HGMMA.64x16x16.F32 R40, gdesc[UR32].tnspA, R40, gsb0 ;  /* 0x20200000202879f0 */ /* 0x000fe80008000828 */
[C---:B------:R-:W-:Y:S02]  /*13b0*/  ISETP.GT.U32.AND.EX P3, PT, R81.reuse, RZ, PT, P3 ;  /* 0x000000ff5100720c */ /* 0x040fe40003f64130 */
[----:B------:R-:W-:-:S02]  /*13c0*/  ISETP.GT.U32.AND.EX P0, PT, R81, RZ, PT, P0 ;  /* 0x000000ff5100720c */ /* 0x000fc40003f04100 */
[----:B------:R-:W-:Y:S01]  /*13d0*/  IADD3 R81, P5, R93, 0x11, RZ ;  /* 0x000000115d517810 */ /* 0x000fe20007fbe0ff */
[----:B------:R-:W-:-:S03]  /*13e0*/  IMAD.X R83, RZ, RZ, R90, P1 ;  /* 0x000000ffff537224 */ /* 0x000fc600008e065a */
[C---:B------:R-:W-:Y:S02]  /*13f0*/  ISETP.GT.U32.AND P1, PT, R81.reuse, R74, PT ;  /* 0x0000004a5100720c */ /* 0x040fe40003f24070 */
[----:B------:R-:W-:Y:S01]  /*1400*/  ISETP.GT.U32.AND P4, PT, R81, R58, PT ;  /* 0x0000003a5100720c */ /* 0x000fe20003f84070 */
[----:B------:R-:W-:-:S05]  /*1410*/  IMAD.X R81, RZ, RZ, R90, P5 ;  /* 0x000000ffff517224 */ /* 0x000fca00028e065a */
[C---:B------:R-:W-:Y:S02]  /*1420*/  ISETP.GT.U32.AND.EX P1, PT, R81.reuse, RZ, PT, P1 ;  /* 0x000000ff5100720c */ /* 0x040fe40003f24110 */
[----:B------:R-:W-:Y:S02]  /*1430*/  ISETP.GT.U32.AND.EX P4, PT, R81, RZ, PT, P4 ;  /* 0x000000ff5100720c */ /* 0x000fe40003f84140 */
[----:B------:R-:W-:Y:S02]  /*1440*/  IADD3 R81, P5, R93, 0x18, RZ ;  /* 0x000000185d517810 */ /* 0x000fe40007fbe0ff */
[C---:B------:R-:W-:Y:S02]  /*1450*/  ISETP.GT.U32.AND.EX P2, PT, R83.reuse, RZ, PT, P2 ;  /* 0x000000ff5300720c */ /* 0x040fe40003f44120 */
[----:B------:R-:W-:Y:S01]  /*1460*/  ISETP.GT.U32.AND.EX P6, PT, R83, RZ, PT, P6 ;  /* 0x000000ff5300720c */ /* 0x000fe20003fc4160 */
[----:B------:R-:W-:Y:S01]  /*1470*/  IMAD.X R83, RZ, RZ, R90, P5 ;  /* 0x000000ffff537224 */ /* 0x000fe200028e065a */
[----:B------:R-:W-:-:S04]  /*1480*/  ISETP.GT.U32.AND P5, PT, R81, R58, PT ;  /* 0x0000003a5100720c */ /* 0x000fc80003fa4070 */
[----:B------:R-:W-:Y:S01]  /*1490*/  ISETP.GT.U32.AND.EX P5, PT, R83, RZ, PT, P5 ;  /* 0x000000ff5300720c */ /* 0x000fe20003fa4150 */
[----:B------:R-:W-:Y:S02]  /*14a0*/  WARPGROUP.DEPBAR.LE gsb0, 0x0 ;  /* 0x00008000000079c5 */ /* 0x000fe40000010000 */
[----:B------:R-:W-:Y:S01]  /*14b0*/  FMUL R55, R55, UR44 ;  /* 0x0000002c37377c20 */ /* 0x000fe20008400000 */
[----:B------:R-:W-:Y:S01]  /*14c0*/  FMUL R42, R42, UR44 ;  /* 0x0000002c2a2a7c20 */ /* 0x000fe20008400000 */
[----:B------:R-:W-:Y:S01]  /*14d0*/  FMUL R46, R46, UR44 ;  /* 0x0000002c2e2e7c20 */ /* 0x000fe20008400000 */
[----:B------:R-:W-:Y:S01]  /*14e0*/  FMUL R43, R43, UR44 ;  /* 0x0000002c2b2b7c20 */ /* 0x000fe20008400000 */
[----:B------:R-:W-:Y:S01]  /*14f0*/  FMUL R51, R51, UR44 ;  /* 0x0000002c33337c20 */ /* 0x000fe20008400000 */
[----:B------:R-:W-:Y:S01]  /*1500*/  FSEL R55, R55, -INF , !P0 ;  /* 0xff80000037377808 */ /* 0x000fe20004000000 */
[----:B------:R-:W-:Y:S01]  /*1510*/  FMUL R50, R50, UR44 ;  /* 0x0000002c32327c20 */ /* 0x000fe20008400000 */
[----:B------:R-:W-:Y:S01]  /*1520*/  ISETP.GT.U32.AND P0, PT, R81, R74, PT ;  /* 0x0000004a5100720c */ /* 0x000fe20003f04070 */
[----:B------:R-:W-:Y:S01]  /*1530*/  FMUL R47, R47, UR44 ;  /* 0x0000002c2f2f7c20 */ /* 0x000fe20008400000 */
[----:B------:R-:W-:Y:S01]  /*1540*/  FSEL R42, R42, -INF , !P6 ;  /* 0xff8000002a2a7808 */ /* 0x000fe20007000000 */
[----:B------:R-:W-:Y:S01]  /*1550*/  FMUL R48, R48, UR44 ;  /* 0x0000002c30307c20 */ /* 0x000fe20008400000 */
[----:B------:R-:W-:Y:S01]  /*1560*/  IADD3 R81, P6, R93, 0x8, RZ ;  /* 0x000000085d517810 */ /* 0x000fe20007fde0ff */
[----:B------:R-:W-:Y:S01]  /*1570*/  FMUL R49, R49, UR44 ;  /* 0x0000002c31317c20 */ /* 0x000fe20008400000 */
[----:B------:R-:W-:Y:S01]  /*1580*/  FSEL R46, R46, -INF , !P5 ;  /* 0xff8000002e2e7808 */ /* 0x000fe20006800000 */
[----:B------:R-:W-:Y:S01]  /*1590*/  FMUL R52, R52, UR44 ;  /* 0x0000002c34347c20 */ /* 0x000fe20008400000 */
[----:B------:R-:W-:Y:S01]  /*15a0*/  ISETP.GE.U32.AND P5, PT, R93, R58, PT ;  /* 0x0000003a5d00720c */ /* 0x000fe20003fa6070 */
[----:B------:R-:W-:Y:S01]  /*15b0*/  FMUL R53, R53, UR44 ;  /* 0x0000002c35357c20 */ /* 0x000fe20008400000 */
[----:B------:R-:W-:Y:S01]  /*15c0*/  FSEL R43, R43, -INF , !P4 ;  /* 0xff8000002b2b7808 */ /* 0x000fe20006000000 */
[----:B------:R-:W-:Y:S01]  /*15d0*/  BAR.SYNC.DEFER_BLOCKING 0x0 ;  /* 0x0000000000007b1d */ /* 0x000fe20000010000 */
[----:B------:R-:W-:Y:S01]  /*15e0*/  ISETP.GT.U32.AND P4, PT, R81, R74, PT ;  /* 0x0000004a5100720c */ /* 0x000fe20003f84070 */
[----:B------:R-:W-:Y:S01]  /*15f0*/  IMAD.X R81, RZ, RZ, R90, P6 ;  /* 0x000000ffff517224 */ /* 0x000fe200030e065a */
[----:B------:R-:W-:-:S02]  /*1600*/  ISETP.GE.U32.AND.EX P5, PT, R90, RZ, PT, P5 ;  /* 0x000000ff5a00720c */ /* 0x000fc40003fa6150 */
[----:B------:R-:W-:Y:S02]  /*1610*/  ISETP.GT.U32.AND P6, PT, R93, R58, PT ;  /* 0x0000003a5d00720c */ /* 0x000fe40003fc4070 */
[----:B------:R-:W-:Y:S02]  /*1620*/  FSEL R51, R51, -INF , !P5 ;  /* 0xff80000033337808 */ /* 0x000fe40006800000 */
[----:B------:R-:W-:Y:S02]  /*1630*/  ISETP.GT.U32.AND.EX P6, PT, R90, RZ, PT, P6 ;  /* 0x000000ff5a00720c */ /* 0x000fe40003fc4160 */
[----:B------:R-:W-:Y:S02]  /*1640*/  ISETP.GT.U32.AND P5, PT, R93, R74, PT ;  /* 0x0000004a5d00720c */ /* 0x000fe40003fa4070 */
[----:B------:R-:W-:Y:S01]  /*1650*/  ISETP.GT.U32.AND.EX P4, PT, R81, RZ, PT, P4 ;  /* 0x000000ff5100720c */ /* 0x000fe20003f84140 */
[----:B------:R-:W-:Y:S01]  /*1660*/  FMUL R81, R54, UR44 ;  /* 0x0000002c36517c20 */ /* 0x000fe20008400000 */
[----:B------:R-:W-:-:S02]  /*1670*/  FSEL R50, R50, -INF , !P6 ;  /* 0xff80000032327808 */ /* 0x000fc40007000000 */
[----:B------:R-:W-:Y:S02]  /*1680*/  ISETP.GT.U32.AND.EX P5, PT, R90, RZ, PT, P5 ;  /* 0x000000ff5a00720c */ /* 0x000fe40003fa4150 */
[----:B------:R-:W-:Y:S02]  /*1690*/  FMNMX R54, R50, R51, !PT ;  /* 0x0000003332367209 */ /* 0x000fe40007800000 */
[----:B------:R-:W-:Y:S02]  /*16a0*/  FSEL R81, R81, -INF , !P5 ;  /* 0xff80000051517808 */ /* 0x000fe40006800000 */
[----:B------:R-:W-:Y:S02]  /*16b0*/  IADD3 R89, P6, R93, 0x19, RZ ;  /* 0x000000195d597810 */ /* 0x000fe40007fde0ff */
[----:B------:R-:W-:Y:S02]  /*16c0*/  FMNMX R54, R81, R54, !PT ;  /* 0x0000003651367209 */ /* 0x000fe40007800000 */
[----:B------:R-:W-:-:S02]  /*16d0*/  ISETP.GT.U32.AND.EX P0, PT, R83, RZ, PT, P0 ;  /* 0x000000ff5300720c */ /* 0x000fc40003f04100 */
[----:B------:R-:W-:Y:S01]  /*16e0*/  FMNMX R83, R55, R54, !PT ;  /* 0x0000003637537209 */ /* 0x000fe20007800000 */
[----:B------:R-:W-:Y:S01]  /*16f0*/  IMAD.X R91, RZ, RZ, R90, P6 ;  /* 0x000000ffff5b7224 */ /* 0x000fe200030e065a */
[----:B------:R-:W-:Y:S02]  /*1700*/  ISETP.GT.U32.AND P6, PT, R89, R58, PT ;  /* 0x0000003a5900720c */ /* 0x000fe40003fc4070 */
[----:B------:R-:W-:Y:S02]  /*1710*/  FMNMX R54, R42, R83, !PT ;  /* 0x000000532a367209 */ /* 0x000fe40007800000 */
[----:B------:R-:W-:Y:S02]  /*1720*/  ISETP.GT.U32.AND.EX P6, PT, R91, RZ, PT, P6 ;  /* 0x000000ff5b00720c */ /* 0x000fe40003fc4160 */
[----:B------:R-:W-:Y:S02]  /*1730*/  FMNMX R83, R43, R54, !PT ;  /* 0x000000362b537209 */ /* 0x000fe40007800000 */
[----:B------:R-:W-:-:S02]  /*1740*/  FSEL R47, R47, -INF , !P6 ;  /* 0xff8000002f2f7808 */ /* 0x000fc40007000000 */
[----:B------:R-:W-:-:S04]  /*1750*/  FMNMX R54, R46, R83, !PT ;  /* 0x000000532e367209 */ /* 0x000fc80007800000 */
[----:B------:R-:W-:-:S05]  /*1760*/  FMNMX R85, R47, R54, !PT ;  /* 0x000000362f557209 */ /* 0x000fca0007800000 */
[----:B------:R-:W0:Y:S01]  /*1770*/  SHFL.BFLY PT, R54, R85, 0x2, 0x1f ;  /* 0x0c401f0055367f89 */ /* 0x000e2200000e0000 */
[----:B------:R-:W-:-:S04]  /*1780*/  ISETP.GE.U32.AND P6, PT, R93, R74, PT ;  /* 0x0000004a5d00720c */ /* 0x000fc80003fc6070 */
[----:B------:R-:W-:Y:S02]  /*1790*/  ISETP.GE.U32.AND.EX P6, PT, R90, RZ, PT, P6 ;  /* 0x000000ff5a00720c */ /* 0x000fe40003fc6160 */
[----:B------:R-:W-:Y:S02]  /*17a0*/  FSEL R48, R48, -INF , !P5 ;  /* 0xff80000030307808 */ /* 0x000fe40006800000 */
[----:B------:R-:W-:Y:S02]  /*17b0*/  FSEL R49, R49, -INF , !P6 ;  /* 0xff80000031317808 */ /* 0x000fe40007000000 */
[----:B------:R-:W-:Y:S02]  /*17c0*/  FSEL R52, R52, -INF , !P4 ;  /* 0xff80000034347808 */ /* 0x000fe40006000000 */
[----:B------:R-:W-:Y:S02]  /*17d0*/  FMNMX R83, R48, R49, !PT ;  /* 0x0000003130537209 */ /* 0x000fe40007800000 */
[----:B------:R-:W-:-:S02]  /*17e0*/  ISETP.GT.U32.AND P5, PT, R89, R74, PT ;  /* 0x0000004a5900720c */ /* 0x000fc40003fa4070 */
[----:B------:R-:W-:Y:S02]  /*17f0*/  FMNMX R83, R52, R83, !PT ;  /* 0x0000005334537209 */ /* 0x000fe40007800000 */
[----:B0-----:R-:W-:Y:S01]  /*1800*/  FMNMX R89, R85, R54, !PT ;  /* 0x0000003655597209 */ /* 0x001fe20007800000 */
[----:B------:R-:W-:Y:S01]  /*1810*/  FMUL R54, R40, UR44 ;  /* 0x0000002c28367c20 */ /* 0x000fe20008400000 */
[----:B------:R-:W-:Y:S01]  /*1820*/  FSEL R40, R53, -INF , !P3 ;  /* 0xff80000035287808 */ /* 0x000fe20005800000 */
[----:B------:R-:W-:-:S03]  /*1830*/  FMUL R53, R41, UR44 ;  /* 0x0000002c29357c20 */ /* 0x000fc60008400000 */
[----:B------:R-:W-:Y:S02]  /*1840*/  FSEL R41, R54, -INF , !P2 ;  /* 0xff80000036297808 */ /* 0x000fe40005000000 */
[----:B------:R-:W-:Y:S01]  /*1850*/  FMNMX R90, R40, R83, !PT ;  /* 0x00000053285a7209 */ /* 0x000fe20007800000 */
[----:B------:R-:W-:Y:S01]  /*1860*/  FMUL R54, R44, UR44 ;  /* 0x0000002c2c367c20 */ /* 0x000fe20008400000 */
[----:B------:R-:W-:Y:S02]  /*1870*/  FSEL R44, R53, -INF , !P1 ;  /* 0xff800000352c7808 */ /* 0x000fe40004800000 */
[----:B------:R-:W-:Y:S01]  /*1880*/  FMNMX R83, R41, R90, !PT ;  /* 0x0000005a29537209 */ /* 0x000fe20007800000 */
[----:B------:R-:W-:Y:S01]  /*1890*/  FMUL R53, R45, UR44 ;  /* 0x0000002c2d357c20 */ /* 0x000fe20008400000 */
[----:B------:R-:W-:Y:S02]  /*18a0*/  FSEL R45, R54, -INF , !P0 ;  /* 0xff800000362d7808 */ /* 0x000fe40004000000 */
[----:B------:R-:W-:-:S02]  /*18b0*/  ISETP.GT.U32.AND.EX P5, PT, R91, RZ, PT, P5 ;  /* 0x000000ff5b00720c */ /* 0x000fc40003fa4150 */
[----:B------:R-:W-:Y:S02]  /*18c0*/  FMNMX R54, R44, R83, !PT ;  /* 0x000000532c367209 */ /* 0x000fe40007800000 */
[----:B------:R-:W-:Y:S02]  /*18d0*/  FSEL R53, R53, -INF , !P5 ;  /* 0xff80000035357808 */ /* 0x000fe40006800000 */
[----:B------:R-:W-:-:S04]  /*18e0*/  FMNMX R54, R45, R54, !PT ;  /* 0x000000362d367209 */ /* 0x000fc80007800000 */
[----:B------:R-:W-:-:S05]  /*18f0*/  FMNMX R83, R53, R54, !PT ;  /* 0x0000003635537209 */ /* 0x000fca0007800000 */
[----:B------:R-:W0:Y:S04]  /*1900*/  SHFL.BFLY PT, R90, R83, 0x2, 0x1f ;  /* 0x0c401f00535a7f89 */ /* 0x000e2800000e0000 */
[----:B--2---:R-:W-:Y:S04]  /*1910*/  STS.U16 [R71+UR41+0x2000], R92 ;  /* 0x0020005c47007988 */ /* 0x004fe80008000429 */
[----:B------:R-:W1:Y:S04]  /*1920*/  SHFL.BFLY PT, R92, R89, 0x1, 0x1f ;  /* 0x0c201f00595c7f89 */ /* 0x000e6800000e0000 */
[----:B------:R-:W-:Y:S01]  /*1930*/  STS.U16 [R71+UR41+0x2200], R94 ;  /* 0x0022005e47007988 */ /* 0x000fe20008000429 */
[----:B0-----:R-:W-:-:S05]  /*1940*/  FMNMX R85, R83, R90, !PT ;  /* 0x0000005a53557209 */ /* 0x001fca0007800000 */
[----:B------:R-:W0:Y:S01]  /*1950*/  SHFL.BFLY PT, R94, R85, 0x1, 0x1f ;  /* 0x0c201f00555e7f89 */ /* 0x000e2200000e0000 */
[----:B-1----:R-:W-:-:S03]  /*1960*/  FMNMX R54, R89, R92, !PT ;  /* 0x0000005c59367209 */ /* 0x002fc60007800000 */
[----:B---3--:R1:W-:Y:S04]  /*1970*/  STS.U16 [R71+UR41+0x2400], R96 ;  /* 0x0024006047007988 */ /* 0x0083e80008000429 */
[----:B------:R2:W-:Y:S01]  /*1980*/  STS.U16 [R71+UR41+0x2600], R80 ;  /* 0x0026005047007988 */ /* 0x0005e20008000429 */
[----:B------:R-:W-:-:S03]  /*1990*/  FMNMX R54, R54, R79, !PT ;  /* 0x0000004f36367209 */ /* 0x000fc60007800000 */
[----:B----4-:R-:W-:Y:S04]  /*19a0*/  STS.U16 [R71+UR41+0x2800], R82 ;  /* 0x0028005247007988 */ /* 0x010fe80008000429 */
[----:B-----5:R-:W-:Y:S04]  /*19b0*/  STS.U16 [R71+UR41+0x2a00], R84 ;  /* 0x002a005447007988 */ /* 0x020fe80008000429 */
[----:B------:R-:W-:Y:S01]  /*19c0*/  STS.U16 [R71+UR41+0x2c00], R86 ;  /* 0x002c005647007988 */ /* 0x000fe20008000429 */
[----:B0-----:R-:W-:-:S03]  /*19d0*/  FMNMX R83, R85, R94, !PT ;  /* 0x0000005e55537209 */ /* 0x001fc60007800000 */
[----:B------:R-:W-:Y:S01]  /*19e0*/  STS.U16 [R71+UR41+0x2e00], R88 ;  /* 0x002e005847007988 */ /* 0x000fe20008000429 */
[----:B------:R0:W-:Y:S06]  /*19f0*/  MEMBAR.ALL.CTA ;  /* 0x0000000000007992 */ /* 0x0001ec0000008000 */
[----:B0-----:R-:W0:Y:S01]  /*1a00*/  FENCE.VIEW.ASYNC.S ;  /* 0x00000000000073c6 */ /* 0x001e220000000000 */
[----:B------:R-:W-:Y:S01]  /*1a10*/  FMNMX R83, R83, R78, !PT ;  /* 0x0000004e53537209 */ /* 0x000fe20007800000 */
[----:B------:R-:W-:-:S04]  /*1a20*/  FADD R51, R51, -R54 ;  /* 0x8000003633337221 */ /* 0x000fc80000000000 */
[----:B------:R-:W-:Y:S01]  /*1a30*/  FADD R40, R40, -R83 ;  /* 0x8000005328287221 */ /* 0x000fe20000000000 */
[----:B------:R-:W-:Y:S01]  /*1a40*/  FMUL R89, R51, 1.4426950216293334961 ;  /* 0x3fb8aa3b33597820 */ /* 0x000fe20000400000 */
[--C-:B------:R-:W-:Y:S02]  /*1a50*/  FADD R51, R81, -R54.reuse ;  /* 0x8000003651337221 */ /* 0x100fe40000000000 */
[----:B------:R-:W-:Y:S01]  /*1a60*/  FMUL R40, R40, 1.4426950216293334961 ;  /* 0x3fb8aa3b28287820 */ /* 0x000fe20000400000 */
[----:B------:R-:W-:Y:S01]  /*1a70*/  MUFU.EX2 R81, R89 ;  /* 0x0000005900517308 */ /* 0x000fe20000000800 */
[----:B------:R-:W-:Y:S01]  /*1a80*/  FADD R79, -R54, R79 ;  /* 0x0000004f364f7221 */ /* 0x000fe20000000100 */
[--C-:B------:R-:W-:Y:S01]  /*1a90*/  FADD R50, R50, -R54.reuse ;  /* 0x8000003632327221 */ /* 0x100fe20000000000 */
[--C-:B------:R-:W-:Y:S01]  /*1aa0*/  FADD R55, R55, -R54.reuse ;  /* 0x8000003637377221 */ /* 0x100fe20000000000 */
[--C-:B------:R-:W-:Y:S01]  /*1ab0*/  FADD R48, R48, -R83.reuse ;  /* 0x8000005330307221 */ /* 0x100fe20000000000 */
[--C-:B------:R-:W-:Y:S01]  /*1ac0*/  FADD R49, R49, -R83.reuse ;  /* 0x8000005331317221 */ /* 0x100fe20000000000 */
[--C-:B------:R-:W-:Y:S01]  /*1ad0*/  FADD R52, R52, -R83.reuse ;  /* 0x8000005334347221 */ /* 0x100fe20000000000 */
[--C-:B------:R-:W-:Y:S01]  /*1ae0*/  FADD R53, R53, -R83.reuse ;  /* 0x8000005335357221 */ /* 0x100fe20000000000 */
[----:B------:R3:W-:Y:S01]  /*1af0*/  MUFU.EX2 R89, R40 ;  /* 0x0000002800597308 */ /* 0x0007e20000000800 */
[--C-:B------:R-:W-:Y:S01]  /*1b00*/  FADD R42, R42, -R54.reuse ;  /* 0x800000362a2a7221 */ /* 0x100fe20000000000 */
[--C-:B------:R-:W-:Y:S01]  /*1b10*/  FADD R43, R43, -R54.reuse ;  /* 0x800000362b2b7221 */ /* 0x100fe20000000000 */
[--C-:B------:R-:W-:Y:S01]  /*1b20*/  FADD R46, R46, -R54.reuse ;  /* 0x800000362e2e7221 */ /* 0x100fe20000000000 */
[----:B------:R-:W-:Y:S01]  /*1b30*/  FADD R47, R47, -R54 ;  /* 0x800000362f2f7221 */ /* 0x000fe20000000000 */
[----:B------:R-:W-:Y:S01]  /*1b40*/  FMUL R79, R79, 1.4426950216293334961 ;  /* 0x3fb8aa3b4f4f7820 */ /* 0x000fe20000400000 */
[--C-:B------:R-:W-:Y:S01]  /*1b50*/  FADD R41, R41, -R83.reuse ;  /* 0x8000005329297221 */ /* 0x100fe20000000000 */
[--C-:B------:R-:W-:Y:S01]  /*1b60*/  FADD R44, R44, -R83.reuse ;  /* 0x800000532c2c7221 */ /* 0x100fe20000000000 */
[----:B---3--:R-:W-:Y:S01]  /*1b70*/  FADD R40, -R83, R78 ;  /* 0x0000004e53287221 */ /* 0x008fe20000000100 */
[----:B------:R-:W-:Y:S01]  /*1b80*/  FADD R45, R45, -R83 ;  /* 0x800000532d2d7221 */ /* 0x000fe20000000000 */
[----:B------:R-:W-:Y:S01]  /*1b90*/  FMUL R50, R50, 1.4426950216293334961 ;  /* 0x3fb8aa3b32327820 */ /* 0x000fe20000400000 */
        /* <DEDUP_REMOVED lines=14> */
[----:B------:R-:W3:Y:S08]  /*1c80*/  MUFU.EX2 R79, R79 ;  /* 0x0000004f004f7308 */ /* 0x000ef00000000800 */
[----:B------:R-:W4:Y:S01]  /*1c90*/  MUFU.EX2 R93, R40 ;  /* 0x00000028005d7308 */ /* 0x000f220000000800 */
[----:B------:R-:W-:-:S07]  /*1ca0*/  USHF.L.U32 UR6, UR45, 0x5, URZ ;  /* 0x000000052d067899 */ /* 0x000fce000800063f */
[----:B------:R-:W5:Y:S08]  /*1cb0*/  MUFU.EX2 R50, R50 ;  /* 0x0000003200327308 */ /* 0x000f700000000800 */
[----:B------:R-:W-:Y:S08]  /*1cc0*/  MUFU.EX2 R51, R51 ;  /* 0x0000003300337308 */ /* 0x000ff00000000800 */
[----:B------:R-:W2:Y:S08]  /*1cd0*/  MUFU.EX2 R90, R90 ;  /* 0x0000005a005a7308 */ /* 0x000eb00000000800 */
[----:B------:R-:W-:Y:S08]  /*1ce0*/  MUFU.EX2 R55, R42 ;  /* 0x0000002a00377308 */ /* 0x000ff00000000800 */
[----:B------:R-:W-:Y:S08]  /*1cf0*/  MUFU.EX2 R92, R43 ;  /* 0x0000002b005c7308 */ /* 0x000ff00000000800 */
[----:B------:R-:W-:Y:S08]  /*1d00*/  MUFU.EX2 R85, R46 ;  /* 0x0000002e00557308 */ /* 0x000ff00000000800 */
[----:B------:R-:W-:Y:S08]  /*1d10*/  MUFU.EX2 R94, R47 ;  /* 0x0000002f005e7308 */ /* 0x000ff00000000800 */
[----:B------:R-:W-:Y:S08]  /*1d20*/  MUFU.EX2 R48, R48 ;  /* 0x0000003000307308 */ /* 0x000ff00000000800 */
[----:B------:R-:W0:Y:S08]  /*1d30*/  MUFU.EX2 R49, R49 ;  /* 0x0000003100317308 */ /* 0x000e300000000800 */
[----:B------:R-:W0:Y:S08]  /*1d40*/  MUFU.EX2 R52, R52 ;  /* 0x0000003400347308 */ /* 0x000e300000000800 */
[----:B------:R5:W-:Y:S08]  /*1d50*/  MUFU.EX2 R91, R41 ;  /* 0x00000029005b7308 */ /* 0x000bf00000000800 */
[----:B-1----:R-:W1:Y:S08]  /*1d60*/  MUFU.EX2 R96, R44 ;  /* 0x0000002c00607308 */ /* 0x002e700000000800 */
[----:B------:R1:W-:Y:S08]  /*1d70*/  MUFU.EX2 R78, R45 ;  /* 0x0000002d004e7308 */ /* 0x0003f00000000800 */
[----:B------:R-:W1:Y:S01]  /*1d80*/  MUFU.EX2 R53, R53 ;  /* 0x0000003500357308 */ /* 0x000e620000000800 */
[----:B------:R-:W-:Y:S01]  /*1d90*/  ULOP3.LUT UR6, UR6, 0x80, URZ, 0xc0, !UPT ;  /* 0x0000008006067892 */ /* 0x000fe2000f8ec03f */
[-C--:B---3--:R-:W-:Y:S01]  /*1da0*/  FMUL R26, R26, R79.reuse ;  /* 0x0000004f1a1a7220 */ /* 0x088fe20000400000 */
[-C--:B------:R-:W-:Y:S01]  /*1db0*/  FMUL R27, R27, R79.reuse ;  /* 0x0000004f1b1b7220 */ /* 0x080fe20000400000 */
[-C--:B------:R-:W-:Y:S01]  /*1dc0*/  FMUL R30, R30, R79.reuse ;  /* 0x0000004f1e1e7220 */ /* 0x080fe20000400000 */
[----:B------:R-:W-:Y:S01]  /*1dd0*/  ULEA.HI UR6, UR46, UR6, URZ, 0x1c ;  /* 0x000000062e067291 */ /* 0x000fe2000f8fe03f */
[-C--:B------:R-:W-:Y:S01]  /*1de0*/  FMUL R31, R31, R79.reuse ;  /* 0x0000004f1f1f7220 */ /* 0x080fe20000400000 */
[-C--:B------:R-:W-:Y:S01]  /*1df0*/  FMUL R34, R34, R79.reuse ;  /* 0x0000004f22227220 */ /* 0x080fe20000400000 */
[-C--:B------:R-:W-:Y:S01]  /*1e00*/  FMUL R35, R35, R79.reuse ;  /* 0x0000004f23237220 */ /* 0x080fe20000400000 */
[-C--:B------:R-:W-:Y:S01]  /*1e10*/  FMUL R38, R38, R79.reuse ;  /* 0x0000004f26267220 */ /* 0x080fe20000400000 */
[----:B------:R-:W-:Y:S01]  /*1e20*/  FMUL R39, R39, R79 ;  /* 0x0000004f27277220 */ /* 0x000fe20000400000 */
[-C--:B----4-:R-:W-:Y:S01]  /*1e30*/  FMUL R24, R24, R93.reuse ;  /* 0x0000005d18187220 */ /* 0x090fe20000400000 */
[-C--:B------:R-:W-:Y:S01]  /*1e40*/  FMUL R25, R25, R93.reuse ;  /* 0x0000005d19197220 */ /* 0x080fe20000400000 */
[-C--:B------:R-:W-:Y:S01]  /*1e50*/  FMUL R28, R28, R93.reuse ;  /* 0x0000005d1c1c7220 */ /* 0x080fe20000400000 */
[-C--:B------:R-:W-:Y:S01]  /*1e60*/  FMUL R29, R29, R93.reuse ;  /* 0x0000005d1d1d7220 */ /* 0x080fe20000400000 */
[-C--:B------:R-:W-:Y:S01]  /*1e70*/  FMUL R32, R32, R93.reuse ;  /* 0x0000005d20207220 */ /* 0x080fe20000400000 */
[-C--:B------:R-:W-:Y:S01]  /*1e80*/  FMUL R33, R33, R93.reuse ;  /* 0x0000005d21217220 */ /* 0x080fe20000400000 */
[-C--:B------:R-:W-:Y:S01]  /*1e90*/  FMUL R36, R36, R93.reuse ;  /* 0x0000005d24247220 */ /* 0x080fe20000400000 */
[----:B------:R-:W-:Y:S01]  /*1ea0*/  FMUL R37, R37, R93 ;  /* 0x0000005d25257220 */ /* 0x000fe20000400000 */
[----:B-----5:R-:W-:Y:S01]  /*1eb0*/  F2FP.F16.F32.PACK_AB R41, R81, R50 ;  /* 0x000000325129723e */ /* 0x020fe200000000ff */
[----:B------:R-:W-:Y:S01]  /*1ec0*/  ULOP3.LUT UR6, UR6, 0x3fff, URZ, 0xc0, !UPT ;  /* 0x00003fff06067892 */ /* 0x000fe2000f8ec03f */
[----:B--2---:R-:W-:-:S02]  /*1ed0*/  F2FP.F16.F32.PACK_AB R43, R90, R51 ;  /* 0x000000335a2b723e */ /* 0x004fc400000000ff */
[----:B0-----:R-:W-:Y:S02]  /*1ee0*/  F2FP.F16.F32.PACK_AB R40, R49, R48 ;  /* 0x000000303128723e */ /* 0x001fe400000000ff */
[----:B------:R-:W-:Y:S02]  /*1ef0*/  F2FP.F16.F32.PACK_AB R42, R89, R52 ;  /* 0x00000034592a723e */ /* 0x000fe400000000ff */
[----:B-1----:R-:W-:Y:S02]  /*1f00*/  F2FP.F16.F32.PACK_AB R44, R96, R91 ;  /* 0x0000005b602c723e */ /* 0x002fe400000000ff */
[----:B------:R-:W-:Y:S02]  /*1f10*/  F2FP.F16.F32.PACK_AB R45, R92, R55 ;  /* 0x000000375c2d723e */ /* 0x000fe400000000ff */
[----:B------:R-:W-:Y:S02]  /*1f20*/  F2FP.F16.F32.PACK_AB R46, R53, R78 ;  /* 0x0000004e352e723e */ /* 0x000fe400000000ff */
[----:B------:R-:W-:Y:S01]  /*1f30*/  F2FP.F16.F32.PACK_AB R47, R94, R85 ;  /* 0x000000555e2f723e */ /* 0x000fe200000000ff */
[----:B------:R-:W-:Y:S06]  /*1f40*/  BAR.SYNC.DEFER_BLOCKING 0x0 ;  /* 0x0000000000007b1d */ /* 0x000fec0000010000 */
[----:B------:R-:W-:Y:S01]  /*1f50*/  UMOV UR7, 0x80000020 ;  /* 0x8000002000077882 */ /* 0x000fe20000000000 */
[----:B------:R-:W-:-:S06]  /*1f60*/  WARPGROUP.ARRIVE ;  /* 0x00000000000079c5 */ /* 0x000fcc0000000000 */
[----:B------:R-:W-:Y:S01]  /*1f70*/  HGMMA.64x32x16.F32 R24, R40, gdesc[UR4], R24 ;  /* 0x0060000428187df0 */ /* 0x000fe20008700818 */
[----:B------:R-:W-:Y:S01]  /*1f80*/  FADD R80, R50, R81 ;  /* 0x0000005132507221 */ /* 0x000fe20000000000 */
[----:B------:R-:W-:-:S03]  /*1f90*/  FADD R49, R48, R49 ;  /* 0x0000003130317221 */ /* 0x000fc60000000000 */
        /* <DEDUP_REMOVED lines=9> */
[----:B------:R-:W-:Y:S01]  /*2030*/  FADD R78, R78, R91 ;  /* 0x0000005b4e4e7221 */ /* 0x000fe20000000000 */
[----:B------:R-:W-:Y:S01]  /*2040*/  UMOV UR20, 0xfffffffe ;  /* 0xfffffffe00147882 */ /* 0x000fe20000000000 */
[----:B------:R-:W-:Y:S01]  /*2050*/  UMOV UR21, 0x7fffffdf ;  /* 0x7fffffdf00157882 */ /* 0x000fe20000000000 */
[----:B------:R-:W-:Y:S01]  /*2060*/  UMOV UR7, URZ ;  /* 0x0000003f00077c82 */ /* 0x000fe20008000000 */
[----:B------:R-:W-:Y:S01]  /*2070*/  FADD R85, R94, R85 ;  /* 0x000000555e557221 */ /* 0x000fe20000000000 */
[----:B------:R-:W-:Y:S01]  /*2080*/  FADD R78, R53, R78 ;  /* 0x0000004e354e7221 */ /* 0x000fe20000000000 */
[----:B------:R-:W-:-:S03]  /*2090*/  UIADD3.64 UR6, UR6, -UR20, URZ ;  /* 0x8000001406067297 */ /* 0x000fc6000fffe03f */
[----:B------:R-:W0:Y:S04]  /*20a0*/  SHFL.BFLY PT, R48, R85, 0x2, 0x1f ;  /* 0x0c401f0055307f89 */ /* 0x000e2800000e0000 */
[----:B------:R-:W1:Y:S02]  /*20b0*/  SHFL.BFLY PT, R49, R78, 0x2, 0x1f ;  /* 0x0c401f004e317f89 */ /* 0x000e6400000e0000 */
[----:B------:R-:W-:Y:S01]  /*20c0*/  HGMMA.64x32x16.F32 R24, R44, gdesc[UR4], R24, gsb0 ;  /* 0x006000042c187df0 */ /* 0x000fe20008000818 */
[----:B------:R-:W-:Y:S01]  /*20d0*/  UIADD3 UR4, UP0, UR4, 0x20, URZ ;  /* 0x0000002004047890 */ /* 0x000fe2000ff1e03f */
[----:B0-----:R-:W-:Y:S01]  /*20e0*/  FADD R50, R85, R48 ;  /* 0x0000003055327221 */ /* 0x001fe20000000000 */
[----:B-1----:R-:W-:-:S04]  /*20f0*/  FADD R49, R78, R49 ;  /* 0x000000314e317221 */ /* 0x002fc80000000000 */
[----:B------:R-:W0:Y:S01]  /*2100*/  SHFL.BFLY PT, R51, R50, 0x1, 0x1f ;  /* 0x0c201f0032337f89 */ /* 0x000e2200000e0000 */
[----:B------:R-:W-:-:S03]  /*2110*/  UIADD3.X UR5, URZ, UR5, URZ, UP0, !UPT ;  /* 0x000000053f057290 */ /* 0x000fc600087fe43f */
[----:B------:R-:W1:Y:S01]  /*2120*/  SHFL.BFLY PT, R48, R49, 0x1, 0x1f ;  /* 0x0c201f0031307f89 */ /* 0x000e6200000e0000 */
[----:B------:R-:W-:Y:S02]  /*2130*/  ISETP.LE.U32.AND P0, PT, R87, UR4, PT ;  /* 0x0000000457007c0c */ /* 0x000fe4000bf03070 */
[----:B------:R-:W-:-:S05]  /*2140*/  IMAD.U32 R53, RZ, RZ, UR5 ;  /* 0x00000005ff357e24 */ /* 0x000fca000f8e00ff */
[----:B------:R-:W-:Y:S01]  /*2150*/  ISETP.GE.U32.AND.EX P0, PT, R53, RZ, PT, P0 ;  /* 0x000000ff3500720c */ /* 0x000fe20003f06100 */
[----:B------:R-:W-:Y:S02]  /*2160*/  IMAD R75, R59, 0x20, R75 ;  /* 0x000000203b4b7824 */ /* 0x000fe400078e024b */
[----:B------:R-:W-:Y:S02]  /*2170*/  IMAD R77, R57, 0x20, R77 ;  /* 0x00000020394d7824 */ /* 0x000fe400078e024d */
[----:B------:R-:W-:Y:S02]  /*2180*/  IMAD.MOV.U32 R78, RZ, RZ, R83 ;  /* 0x000000ffff4e7224 */ /* 0x000fe400078e0053 */
[----:B0-----:R-:W-:Y:S01]  /*2190*/  FADD R52, R50, R51 ;  /* 0x0000003332347221 */ /* 0x001fe20000000000 */
[----:B-1----:R-:W-:-:S03]  /*21a0*/  FADD R48, R49, R48 ;  /* 0x0000003031307221 */ /* 0x002fc60000000000 */
[----:B------:R-:W-:Y:S01]  /*21b0*/  FFMA R76, R79, R76, R52 ;  /* 0x0000004c4f4c7223 */ /* 0x000fe20000000034 */
[----:B------:R-:W-:Y:S02]  /*21c0*/  IMAD.MOV.U32 R79, RZ, RZ, R54 ;  /* 0x000000ffff4f7224 */ /* 0x000fe400078e0036 */
[----:B------:R-:W-:Y:S01]  /*21d0*/  FFMA R56, R93, R56, R48 ;  /* 0x000000385d387223 */ /* 0x000fe20000000030 */
[----:B------:R-:W-:Y:S02]  /*21e0*/  WARPGROUP.DEPBAR.LE gsb0, 0x0 ;  /* 0x00008000000079c5 */ /* 0x000fe40000010000 */
[----:B------:R-:W-:Y:S05]  /*21f0*/  @!P0 BRA `(.L_x_1) ;  /* 0xffffffec00508947 */ /* 0x000fea000383ffff */
.L_x_0:
[C---:B------:R-:W-:Y:S01]  /*2200*/  IMAD.SHL.U32 R2, R70.reuse, 0x4, RZ ;  /* 0x0000000446027824 */ /* 0x040fe200078e00ff */
[C---:B------:R-:W-:Y:S01]  /*2210*/  LOP3.LUT R6, R70.reuse, 0x80, RZ, 0xc0, !PT ;  /* 0x0000008046067812 */ /* 0x040fe200078ec0ff */
[C---:B------:R-:W-:Y:S01]  /*2220*/  IMAD.SHL.U32 R4, R70.reuse, 0x40, RZ ;  /* 0x0000004046047824 */ /* 0x040fe200078e00ff */
[----:B------:R-:W-:Y:S01]  /*2230*/  SHF.R.S32.HI R8, RZ, 0x3, R70 ;  /* 0x00000003ff087819 */ /* 0x000fe20000011446 */
[----:B---3--:R-:W-:Y:S01]  /*2240*/  IMAD.SHL.U32 R7, R70, 0x8, RZ ;  /* 0x0000000846077824 */ /* 0x008fe200078e00ff */
[----:B------:R-:W-:Y:S01]  /*2250*/  LOP3.LUT R3, R2, 0x1b8, RZ, 0xc0, !PT ;  /* 0x000001b802037812 */ /* 0x000fe200078ec0ff */
[----:B------:R-:W-:Y:S01]  /*2260*/  FMUL R21, R28, 0.25 ;  /* 0x3e8000001c157820 */ /* 0x000fe20000400000 */
[----:B------:R-:W-:Y:S01]  /*2270*/  SHF.R.U32.HI R10, RZ, 0x1, R6 ;  /* 0x00000001ff0a7819 */ /* 0x000fe20000011606 */
[----:B------:R-:W-:Y:S01]  /*2280*/  FMUL R41, R24, 0.25 ;  /* 0x3e80000018297820 */ /* 0x000fe20000400000 */
[----:B------:R-:W-:Y:S01]  /*2290*/  LOP3.LUT R5, R3, 0x40, R4, 0xf8, !PT ;  /* 0x0000004003057812 */ /* 0x000fe200078ef804 */
[----:B------:R-:W-:Y:S01]  /*22a0*/  BAR.SYNC.DEFER_BLOCKING 0x0 ;  /* 0x0000000000007b1d */ /* 0x000fe20000010000 */
[----:B------:R-:W-:-:S02]  /*22b0*/  LOP3.LUT R4, R7, 0x380, RZ, 0xc0, !PT ;  /* 0x0000038007047812 */ /* 0x000fc400078ec0ff */
[----:B------:R-:W-:Y:S02]  /*22c0*/  SHF.R.S32.HI R3, RZ, 0x2, R70 ;  /* 0x00000002ff037819 */ /* 0x000fe40000011446 */
[----:B------:R-:W-:Y:S01]  /*22d0*/  SGXT R8, R8, 0x1 ;  /* 0x000000010808781a */ /* 0x000fe20000000200 */
[----:B------:R-:W-:Y:S01]  /*22e0*/  IMAD R12, R73, 0x10, R4 ;  /* 0x00000010490c7824 */ /* 0x000fe200078e0204 */
[----:B------:R-:W-:Y:S01]  /*22f0*/  SHF.R.S32.HI R4, RZ, 0x4, R70 ;  /* 0x00000004ff047819 */ /* 0x000fe20000011446 */
[----:B------:R-:W0:Y:S01]  /*2300*/  LDC.64 R50, c[0x0][0x228] ;  /* 0x00008a00ff327b82 */ /* 0x000e220000000a00 */
[----:B------:R-:W-:Y:S01]  /*2310*/  SGXT R3, R3, 0x1 ;  /* 0x000000010303781a */ /* 0x000fe20000000200 */
[----:B------:R-:W-:Y:S01]  /*2320*/  ULDC.64 UR4, c[0x0][0x270] ;  /* 0x00009c0000047ab9 */ /* 0x000fe20000000a00 */
[----:B------:R-:W-:Y:S01]  /*2330*/  SGXT R4, R4, 0x1 ;  /* 0x000000010404781a */ /* 0x000fe20000000200 */
[----:B------:R-:W-:Y:S01]  /*2340*/  UIMAD UR4, UR40, UR4, URZ ;  /* 0x00000004280472a4 */ /* 0x000fe2000f8e023f */
[----:B------:R-:W-:-:S02]  /*2350*/  LOP3.LUT R10, R10, 0x840, R3, 0x78, !PT ;  /* 0x000008400a0a7812 */ /* 0x000fc400078e7803 */
[----:B------:R-:W-:Y:S02]  /*2360*/  LOP3.LUT R3, R8, 0x1008, RZ, 0xc0, !PT ;  /* 0x0000100808037812 */ /* 0x000fe400078ec0ff */
[----:B------:R-:W-:Y:S02]  /*2370*/  LOP3.LUT R8, R7, 0x38, RZ, 0xc0, !PT ;  /* 0x0000003807087812 */ /* 0x000fe400078ec0ff */
[----:B------:R-:W-:Y:S01]  /*2380*/  LOP3.LUT R7, R5, 0x840, R4, 0x78, !PT ;  /* 0x0000084005077812 */ /* 0x000fe200078e7804 */
[----:B------:R-:W-:Y:S01]  /*2390*/  FMUL R5, R38, 0.25 ;  /* 0x3e80000026057820 */ /* 0x000fe20000400000 */
[----:B------:R-:W-:Y:S01]  /*23a0*/  LOP3.LUT R11, R70, 0xc0, RZ, 0xc0, !PT ;  /* 0x000000c0460b7812 */ /* 0x000fe200078ec0ff */
[----:B------:R-:W-:Y:S01]  /*23b0*/  FMUL R4, R39, 0.25 ;  /* 0x3e80000027047820 */ /* 0x000fe20000400000 */
[----:B------:R-:W-:Y:S01]  /*23c0*/  FSETP.GT.AND P1, PT, |R76|, 8.50705917302346158658e+37, PT ;  /* 0x7e8000004c00780b */ /* 0x000fe20003f24200 */
[----:B------:R-:W-:Y:S01]  /*23d0*/  IMAD R40, R6, 0x8, R7 ;  /* 0x0000000806287824 */ /* 0x000fe200078e0207 */
[----:B------:R-:W-:Y:S01]  /*23e0*/  ISETP.NE.U32.AND P0, PT, R11, RZ, PT ;  /* 0x000000ff0b00720c */ /* 0x000fe20003f05070 */
[----:B------:R-:W-:Y:S01]  /*23f0*/  FMUL R6, R35, 0.25 ;  /* 0x3e80000023067820 */ /* 0x000fe20000400000 */
[----:B------:R-:W-:Y:S01]  /*2400*/  FSEL R11, R5, R38, P1 ;  /* 0x00000026050b7208 */ /* 0x000fe20000800000 */
[----:B------:R-:W-:Y:S01]  /*2410*/  FMUL R5, R34, 0.25 ;  /* 0x3e80000022057820 */ /* 0x000fe20000400000 */
[----:B------:R-:W-:Y:S01]  /*2420*/  FSETP.GT.AND P2, PT, |R56|, 8.50705917302346158658e+37, PT ;  /* 0x7e8000003800780b */ /* 0x000fe20003f44200 */
[----:B------:R-:W-:Y:S01]  /*2430*/  FMUL R7, R30, 0.25 ;  /* 0x3e8000001e077820 */ /* 0x000fe20000400000 */
[----:B------:R-:W-:Y:S01]  /*2440*/  FSEL R35, R6, R35, P1 ;  /* 0x0000002306237208 */ /* 0x000fe20000800000 */
[----:B------:R-:W-:Y:S01]  /*2450*/  FMUL R6, R27, 0.25 ;  /* 0x3e8000001b067820 */ /* 0x000fe20000400000 */
[----:B------:R-:W-:Y:S01]  /*2460*/  FSEL R15, R5, R34, P1 ;  /* 0x00000022050f7208 */ /* 0x000fe20000800000 */
[----:B------:R-:W-:Y:S01]  /*2470*/  FMUL R5, R26, 0.25 ;  /* 0x3e8000001a057820 */ /* 0x000fe20000400000 */
[----:B------:R-:W-:Y:S01]  /*2480*/  FSEL R39, R4, R39, P1 ;  /* 0x0000002704277208 */ /* 0x000fe20000800000 */
[----:B------:R-:W-:Y:S01]  /*2490*/  FMUL R4, R31, 0.25 ;  /* 0x3e8000001f047820 */ /* 0x000fe20000400000 */
[----:B------:R-:W-:-:S02]  /*24a0*/  FSETP.GEU.AND P4, PT, R76, 1.175494350822287508e-38, PT ;  /* 0x008000004c00780b */ /* 0x000fc40003f8e000 */
[----:B------:R-:W-:Y:S01]  /*24b0*/  FSEL R23, R5, R26, P1 ;  /* 0x0000001a05177208 */ /* 0x000fe20000800000 */
[----:B------:R-:W-:Y:S01]  /*24c0*/  FMUL R5, R36, 0.25 ;  /* 0x3e80000024057820 */ /* 0x000fe20000400000 */
[----:B------:R-:W-:Y:S01]  /*24d0*/  FSEL R27, R6, R27, P1 ;  /* 0x0000001b061b7208 */ /* 0x000fe20000800000 */
[----:B------:R-:W-:Y:S01]  /*24e0*/  FMUL R6, R33, 0.25 ;  /* 0x3e80000021067820 */ /* 0x000fe20000400000 */
[----:B------:R-:W-:Y:S01]  /*24f0*/  LOP3.LUT R9, R2, 0xc0, RZ, 0xc0, !PT ;  /* 0x000000c002097812 */ /* 0x000fe200078ec0ff */
[----:B------:R-:W1:Y:S01]  /*2500*/  LDC R26, c[0x0][0x278] ;  /* 0x00009e00ff1a7b82 */ /* 0x000e620000000800 */
[----:B------:R-:W-:Y:S01]  /*2510*/  FSEL R13, R5, R36, P2 ;  /* 0x00000024050d7208 */ /* 0x000fe20001000000 */
[----:B------:R-:W-:Y:S01]  /*2520*/  FMUL R5, R76, 8388608 ;  /* 0x4b0000004c057820 */ /* 0x000fe20000400000 */
[----:B------:R-:W-:Y:S01]  /*2530*/  FSEL R31, R4, R31, P1 ;  /* 0x0000001f041f7208 */ /* 0x000fe20000800000 */
[----:B------:R-:W-:Y:S01]  /*2540*/  FMUL R4, R37, 0.25 ;  /* 0x3e80000025047820 */ /* 0x000fe20000400000 */
[----:B------:R-:W-:-:S02]  /*2550*/  FSETP.GEU.AND P5, PT, |R76|, 1.175494350822287508e-38, PT ;  /* 0x008000004c00780b */ /* 0x000fc40003fae200 */
[----:B------:R-:W-:Y:S01]  /*2560*/  FSEL R43, R5, R76, !P4 ;  /* 0x0000004c052b7208 */ /* 0x000fe20006000000 */
[----:B------:R-:W-:Y:S01]  /*2570*/  @P1 FMUL R76, R76, 0.25 ;  /* 0x3e8000004c4c1820 */ /* 0x000fe20000400000 */
[----:B------:R-:W-:Y:S01]  /*2580*/  FSEL R19, R7, R30, P1 ;  /* 0x0000001e07137208 */ /* 0x000fe20000800000 */
[----:B------:R-:W-:Y:S01]  /*2590*/  FMUL R7, R32, 0.25 ;  /* 0x3e80000020077820 */ /* 0x000fe20000400000 */
[----:B------:R-:W-:Y:S01]  /*25a0*/  IADD3 R9, R9, UR41, R8 ;  /* 0x0000002909097c10 */ /* 0x000fe2000fffe008 */
[----:B------:R-:W-:Y:S01]  /*25b0*/  FMUL R8, R29, 0.25 ;  /* 0x3e8000001d087820 */ /* 0x000fe20000400000 */
[----:B------:R-:W-:Y:S02]  /*25c0*/  FSETP.GEU.AND P1, PT, |R56|, 1.175494350822287508e-38, PT ;  /* 0x008000003800780b */ /* 0x000fe40003f2e200 */
[----:B------:R-:W-:Y:S01]  /*25d0*/  FSEL R33, R6, R33, P2 ;  /* 0x0000002106217208 */ /* 0x000fe20001000000 */
[----:B------:R-:W-:Y:S01]  /*25e0*/  VIADD R6, R43, 0xc0cafb0d ;  /* 0xc0cafb0d2b067836 */ /* 0x000fe20000000000 */
[----:B------:R-:W-:Y:S01]  /*25f0*/  FSEL R37, R4, R37, P2 ;  /* 0x0000002504257208 */ /* 0x000fe20001000000 */
[C---:B------:R-:W-:Y:S01]  /*2600*/  FMUL R4, R56.reuse, 8388608 ;  /* 0x4b00000038047820 */ /* 0x040fe20000400000 */
[----:B------:R-:W-:Y:S01]  /*2610*/  FSETP.GEU.AND P3, PT, R56, 1.175494350822287508e-38, PT ;  /* 0x008000003800780b */ /* 0x000fe20003f6e000 */
[----:B------:R-:W-:Y:S01]  /*2620*/  @!P5 FMUL R76, R76, 16777216 ;  /* 0x4b8000004c4cd820 */ /* 0x000fe20000400000 */
[----:B------:R-:W-:Y:S01]  /*2630*/  LOP3.LUT R2, R70, 0x8, RZ, 0xc0, !PT ;  /* 0x0000000846027812 */ /* 0x000fe200078ec0ff */
[----:B------:R-:W-:Y:S01]  /*2640*/  @!P5 FMUL R39, R39, 16777216 ;  /* 0x4b8000002727d820 */ /* 0x000fe20000400000 */
[----:B------:R-:W-:Y:S01]  /*2650*/  FSEL R29, R8, R29, P2 ;  /* 0x0000001d081d7208 */ /* 0x000fe20001000000 */
[----:B------:R-:W-:Y:S01]  /*2660*/  @!P5 FMUL R11, R11, 16777216 ;  /* 0x4b8000000b0bd820 */ /* 0x000fe20000400000 */
[----:B------:R-:W-:Y:S01]  /*2670*/  LOP3.LUT R8, R6, 0xff800000, RZ, 0xc0, !PT ;  /* 0xff80000006087812 */ /* 0x000fe200078ec0ff */
[----:B------:R-:W-:Y:S01]  /*2680*/  @!P5 FMUL R35, R35, 16777216 ;  /* 0x4b8000002323d820 */ /* 0x000fe20000400000 */
[----:B------:R-:W-:Y:S01]  /*2690*/  FSEL R30, R4, R56, !P3 ;  /* 0x00000038041e7208 */ /* 0x000fe20005800000 */
[----:B------:R-:W-:Y:S01]  /*26a0*/  @P2 FMUL R56, R56, 0.25 ;  /* 0x3e80000038382820 */ /* 0x000fe20000400000 */
[----:B------:R-:W-:Y:S01]  /*26b0*/  LEA.HI R2, R2, R9, RZ, 0x1f ;  /* 0x0000000902027211 */ /* 0x000fe200078ff8ff */
[----:B------:R-:W-:Y:S01]  /*26c0*/  @!P5 FMUL R15, R15, 16777216 ;  /* 0x4b8000000f0fd820 */ /* 0x000fe20000400000 */
[----:B------:R-:W-:Y:S01]  /*26d0*/  FSEL R6, RZ, -23, P4 ;  /* 0xc1b80000ff067808 */ /* 0x000fe20002000000 */
[----:B------:R-:W-:Y:S01]  /*26e0*/  @!P1 FMUL R56, R56, 16777216 ;  /* 0x4b80000038389820 */ /* 0x000fe20000400000 */
[----:B------:R-:W-:Y:S01]  /*26f0*/  I2FP.F32.S32 R9, R8 ;  /* 0x0000000800097245 */ /* 0x000fe20000201400 */
[----:B------:R-:W-:Y:S01]  /*2700*/  VIADD R5, R30, 0xc0cafb0d ;  /* 0xc0cafb0d1e057836 */ /* 0x000fe20000000000 */
[----:B------:R-:W-:Y:S01]  /*2710*/  IADD3 R3, R3, R10, R12 ;  /* 0x0000000a03037210 */ /* 0x000fe20007ffe00c */
[----:B------:R-:W-:Y:S01]  /*2720*/  FMUL R12, R25, 0.25 ;  /* 0x3e800000190c7820 */ /* 0x000fe20000400000 */
[----:B------:R-:W2:Y:S01]  /*2730*/  MUFU.RCP R10, R76 ;  /* 0x0000004c000a7308 */ /* 0x000ea20000001000 */
[----:B------:R-:W-:Y:S01]  /*2740*/  FFMA.FTZ R9, R9, 1.1920928955078125e-07, R6 ;  /* 0x3400000009097823 */ /* 0x000fe20000010006 */
[----:B------:R-:W-:Y:S01]  /*2750*/  FSEL R17, R7, R32, P2 ;  /* 0x0000002007117208 */ /* 0x000fe20001000000 */
[----:B------:R-:W-:Y:S01]  /*2760*/  @!P5 FMUL R31, R31, 16777216 ;  /* 0x4b8000001f1fd820 */ /* 0x000fe20000400000 */
[----:B------:R-:W-:Y:S01]  /*2770*/  FSEL R21, R21, R28, P2 ;  /* 0x0000001c15157208 */ /* 0x000fe20001000000 */
[----:B------:R-:W-:Y:S01]  /*2780*/  @!P5 FMUL R19, R19, 16777216 ;  /* 0x4b8000001313d820 */ /* 0x000fe20000400000 */
[----:B------:R-:W-:Y:S01]  /*2790*/  FSEL R25, R12, R25, P2 ;  /* 0x000000190c197208 */ /* 0x000fe20001000000 */
[----:B------:R-:W-:Y:S01]  /*27a0*/  @!P5 FMUL R27, R27, 16777216 ;  /* 0x4b8000001b1bd820 */ /* 0x000fe20000400000 */
[----:B------:R-:W3:Y:S01]  /*27b0*/  MUFU.RCP R6, R56 ;  /* 0x0000003800067308 */ /* 0x000ee20000001000 */
[----:B------:R-:W-:Y:S01]  /*27c0*/  FSEL R41, R41, R24, P2 ;  /* 0x0000001829297208 */ /* 0x000fe20001000000 */
[----:B------:R-:W-:Y:S01]  /*27d0*/  @!P5 FMUL R23, R23, 16777216 ;  /* 0x4b8000001717d820 */ /* 0x000fe20000400000 */
[----:B------:R-:W-:Y:S01]  /*27e0*/  LOP3.LUT R5, R5, 0xff800000, RZ, 0xc0, !PT ;  /* 0xff80000005057812 */ /* 0x000fe200078ec0ff */
[----:B------:R-:W-:Y:S01]  /*27f0*/  @!P1 FMUL R37, R37, 16777216 ;  /* 0x4b80000025259820 */ /* 0x000fe20000400000 */
[----:B------:R-:W-:Y:S01]  /*2800*/  @!P1 FMUL R13, R13, 16777216 ;  /* 0x4b8000000d0d9820 */ /* 0x000fe20000400000 */
[----:B------:R-:W-:Y:S01]  /*2810*/  @!P1 FMUL R33, R33, 16777216 ;  /* 0x4b80000021219820 */ /* 0x000fe20000400000 */
[----:B------:R-:W-:Y:S01]  /*2820*/  @!P1 FMUL R17, R17, 16777216 ;  /* 0x4b80000011119820 */ /* 0x000fe20000400000 */
[----:B------:R-:W-:Y:S01]  /*2830*/  @!P1 FMUL R29, R29, 16777216 ;  /* 0x4b8000001d1d9820 */ /* 0x000fe20000400000 */
[----:B------:R-:W-:Y:S01]  /*2840*/  @!P1 FMUL R21, R21, 16777216 ;  /* 0x4b80000015159820 */ /* 0x000fe20000400000 */
[----:B------:R-:W-:Y:S01]  /*2850*/  @!P1 FMUL R25, R25, 16777216 ;  /* 0x4b80000019199820 */ /* 0x000fe20000400000 */
[----:B------:R-:W-:Y:S01]  /*2860*/  FSEL R4, RZ, -23, P3 ;  /* 0xc1b80000ff047808 */ /* 0x000fe20001800000 */
[----:B------:R-:W-:Y:S01]  /*2870*/  @!P1 FMUL R41, R41, 16777216 ;  /* 0x4b80000029299820 */ /* 0x000fe20000400000 */
[----:B------:R-:W-:Y:S01]  /*2880*/  I2FP.F32.S32 R7, R5 ;  /* 0x0000000500077245 */ /* 0x000fe20000201400 */
[C---:B--2---:R-:W-:Y:S01]  /*2890*/  FMUL R39, R10.reuse, R39 ;  /* 0x000000270a277220 */ /* 0x044fe20000400000 */
[C---:B------:R-:W-:Y:S01]  /*28a0*/  FMUL R11, R10.reuse, R11 ;  /* 0x0000000b0a0b7220 */ /* 0x040fe20000400000 */
[C---:B------:R-:W-:Y:S01]  /*28b0*/  FMUL R12, R10.reuse, R35 ;  /* 0x000000230a0c7220 */ /* 0x040fe20000400000 */
[C---:B------:R-:W-:Y:S01]  /*28c0*/  FMUL R14, R10.reuse, R15 ;  /* 0x0000000f0a0e7220 */ /* 0x040fe20000400000 */
[C---:B------:R-:W-:Y:S01]  /*28d0*/  FMUL R31, R10.reuse, R31 ;  /* 0x0000001f0a1f7220 */ /* 0x040fe20000400000 */
[C---:B------:R-:W-:Y:S01]  /*28e0*/  FMUL R19, R10.reuse, R19 ;  /* 0x000000130a137220 */ /* 0x040fe20000400000 */
[C---:B------:R-:W-:Y:S01]  /*28f0*/  FMUL R18, R10.reuse, R27 ;  /* 0x0000001b0a127220 */ /* 0x040fe20000400000 */
[----:B------:R-:W-:Y:S01]  /*2900*/  FMUL R20, R10, R23 ;  /* 0x000000170a147220 */ /* 0x000fe20000400000 */
[----:B------:R-:W-:-:S02]  /*2910*/  IMAD.IADD R5, R30, 0x1, -R5 ;  /* 0x000000011e057824 */ /* 0x000fc400078e0a05 */
[C---:B---3--:R-:W-:Y:S01]  /*2920*/  FMUL R37, R6.reuse, R37 ;  /* 0x0000002506257220 */ /* 0x048fe20000400000 */
[C---:B------:R-:W-:Y:S01]  /*2930*/  FMUL R13, R6.reuse, R13 ;  /* 0x0000000d060d7220 */ /* 0x040fe20000400000 */
[C---:B------:R-:W-:Y:S01]  /*2940*/  FMUL R10, R6.reuse, R33 ;  /* 0x00000021060a7220 */ /* 0x040fe20000400000 */
[C---:B------:R-:W-:Y:S01]  /*2950*/  FMUL R16, R6.reuse, R17 ;  /* 0x0000001106107220 */ /* 0x040fe20000400000 */
[C---:B------:R-:W-:Y:S01]  /*2960*/  FMUL R29, R6.reuse, R29 ;  /* 0x0000001d061d7220 */ /* 0x040fe20000400000 */
[C---:B------:R-:W-:Y:S01]  /*2970*/  FMUL R21, R6.reuse, R21 ;  /* 0x0000001506157220 */ /* 0x040fe20000400000 */
[C---:B------:R-:W-:Y:S01]  /*2980*/  FMUL R22, R6.reuse, R25 ;  /* 0x0000001906167220 */ /* 0x040fe20000400000 */
[----:B------:R-:W-:Y:S01]  /*2990*/  FMUL R6, R6, R41 ;  /* 0x0000002906067220 */ /* 0x000fe20000400000 */
[----:B------:R-:W-:Y:S01]  /*29a0*/  FFMA.FTZ R4, R7, 1.1920928955078125e-07, R4 ;  /* 0x3400000007047823 */ /* 0x000fe20000010004 */
[----:B------:R-:W-:Y:S02]  /*29b0*/  IMAD.MOV.U32 R7, RZ, RZ, 0x3dc6b27f ;  /* 0x3dc6b27fff077424 */ /* 0x000fe400078e00ff */
[----:B------:R-:W-:Y:S01]  /*29c0*/  FADD R5, R5, -1 ;  /* 0xbf80000005057421 */ /* 0x000fe20000000000 */
[----:B------:R-:W-:Y:S01]  /*29d0*/  IMAD.IADD R8, R43, 0x1, -R8 ;  /* 0x000000012b087824 */ /* 0x000fe200078e0a08 */
[----:B------:R-:W-:-:S02]  /*29e0*/  F2FP.F16.F32.PACK_AB R17, R13, R16 ;  /* 0x000000100d11723e */ /* 0x000fc400000000ff */
[----:B------:R-:W-:Y:S01]  /*29f0*/  F2FP.F16.F32.PACK_AB R16, R21, R6 ;  /* 0x000000061510723e */ /* 0x000fe200000000ff */
[-C--:B------:R-:W-:Y:S01]  /*2a00*/  FFMA.FTZ R6, R5, R7.reuse, -0.16845393180847167969 ;  /* 0xbe2c7f3005067423 */ /* 0x080fe20000010007 */
[----:B------:R-:W-:Y:S01]  /*2a10*/  FADD R8, R8, -1 ;  /* 0xbf80000008087421 */ /* 0x000fe20000000000 */
[----:B------:R-:W-:Y:S02]  /*2a20*/  F2FP.F16.F32.PACK_AB R23, R37, R10 ;  /* 0x0000000a2517723e */ /* 0x000fe400000000ff */
[----:B------:R-:W-:Y:S01]  /*2a30*/  FFMA.FTZ R6, R5, R6, 0.1716887056827545166 ;  /* 0x3e2fcf2a05067423 */ /* 0x000fe20000010006 */
[C---:B------:R-:W-:Y:S01]  /*2a40*/  FFMA.FTZ R7, R8.reuse, R7, -0.16845393180847167969 ;  /* 0xbe2c7f3008077423 */ /* 0x040fe20000010007 */
[----:B------:R-:W-:Y:S01]  /*2a50*/  F2FP.F16.F32.PACK_AB R22, R29, R22 ;  /* 0x000000161d16723e */ /* 0x000fe200000000ff */
[----:B------:R2:W-:Y:S01]  /*2a60*/  STS.64 [R40+UR41], R16 ;  /* 0x0000001028007988 */ /* 0x0005e20008000a29 */
[----:B------:R-:W-:Y:S01]  /*2a70*/  FFMA.FTZ R6, R5, R6, -0.17900948226451873779 ;  /* 0xbe374e4305067423 */ /* 0x000fe20000010006 */
[C---:B------:R-:W-:Y:S01]  /*2a80*/  FFMA.FTZ R7, R8.reuse, R7, 0.1716887056827545166 ;  /* 0x3e2fcf2a08077423 */ /* 0x040fe20000010007 */
[----:B------:R-:W-:Y:S01]  /*2a90*/  F2FP.F16.F32.PACK_AB R25, R11, R14 ;  /* 0x0000000e0b19723e */ /* 0x000fe200000000ff */
[----:B------:R3:W-:Y:S01]  /*2aa0*/  STS.64 [R40+UR41+0x200], R22 ;  /* 0x0002001628007988 */ /* 0x0007e20008000a29 */
[----:B------:R-:W-:Y:S01]  /*2ab0*/  FFMA.FTZ R6, R5, R6, 0.20512372255325317383 ;  /* 0x3e520bf405067423 */ /* 0x000fe20000010006 */
[----:B------:R-:W-:Y:S01]  /*2ac0*/  FFMA.FTZ R7, R8, R7, -0.17900948226451873779 ;  /* 0xbe374e4308077423 */ /* 0x000fe20000010007 */
[----:B------:R-:W-:-:S02]  /*2ad0*/  F2FP.F16.F32.PACK_AB R24, R19, R20 ;  /* 0x000000141318723e */ /* 0x000fc400000000ff */
[C---:B------:R-:W-:Y:S01]  /*2ae0*/  FFMA.FTZ R6, R5.reuse, R6, -0.24046532809734344482 ;  /* 0xbe763c8b05067423 */ /* 0x040fe20000010006 */
[----:B------:R-:W-:Y:S01]  /*2af0*/  FFMA.FTZ R7, R8, R7, 0.20512372255325317383 ;  /* 0x3e520bf408077423 */ /* 0x000fe20000010007 */
[----:B------:R-:W-:Y:S02]  /*2b00*/  LOP3.LUT R10, R40, 0x8, RZ, 0x3c, !PT ;  /* 0x00000008280a7812 */ /* 0x000fe400078e3cff */
[----:B------:R-:W-:Y:S01]  /*2b10*/  FFMA.FTZ R6, R5, R6, 0.28857114911079406738 ;  /* 0x3e93bf9905067423 */ /* 0x000fe20000010006 */
[C---:B------:R-:W-:Y:S01]  /*2b20*/  FFMA.FTZ R7, R8.reuse, R7, -0.24046532809734344482 ;  /* 0xbe763c8b08077423 */ /* 0x040fe20000010007 */
[----:B------:R-:W-:Y:S01]  /*2b30*/  F2FP.F16.F32.PACK_AB R39, R39, R12 ;  /* 0x0000000c2727723e */ /* 0x000fe200000000ff */
[----:B------:R4:W-:Y:S01]  /*2b40*/  STS.64 [R10+UR41+0x1000], R24 ;  /* 0x001000180a007988 */ /* 0x0009e20008000a29 */
[----:B------:R-:W-:Y:S01]  /*2b50*/  FFMA.FTZ R6, R5, R6, -0.36067417263984680176 ;  /* 0xbeb8aa4905067423 */ /* 0x000fe20000010006 */
[----:B------:R-:W-:Y:S01]  /*2b60*/  FFMA.FTZ R7, R8, R7, 0.28857114911079406738 ;  /* 0x3e93bf9908077423 */ /* 0x000fe20000010007 */
[----:B------:R-:W-:-:S02]  /*2b70*/  F2FP.F16.F32.PACK_AB R38, R31, R18 ;  /* 0x000000121f26723e */ /* 0x000fc400000000ff */
[C---:B------:R-:W-:Y:S01]  /*2b80*/  FFMA.FTZ R6, R5.reuse, R6, 0.48089820146560668945 ;  /* 0x3ef6384a05067423 */ /* 0x040fe20000010006 */
[C---:B------:R-:W-:Y:S01]  /*2b90*/  FFMA.FTZ R7, R8.reuse, R7, -0.36067417263984680176 ;  /* 0xbeb8aa4908077423 */ /* 0x040fe20000010007 */
[----:B------:R-:W-:Y:S01]  /*2ba0*/  SHF.R.U32.HI R13, RZ, 0x6, R70 ;  /* 0x00000006ff0d7819 */ /* 0x000fe20000011646 */
[----:B------:R5:W-:Y:S01]  /*2bb0*/  STS.64 [R10+UR41+0x1200], R38 ;  /* 0x001200260a007988 */ /* 0x000be20008000a29 */
[----:B------:R-:W-:Y:S01]  /*2bc0*/  FFMA.FTZ R6, R5, R6, -0.72134751081466674805 ;  /* 0xbf38aa3b05067423 */ /* 0x000fe20000010006 */
[----:B------:R-:W-:Y:S01]  /*2bd0*/  FFMA.FTZ R7, R8, R7, 0.48089820146560668945 ;  /* 0x3ef6384a08077423 */ /* 0x000fe20000010007 */
[----:B------:R-:W-:Y:S01]  /*2be0*/  SGXT.U32 R13, R13, 0x2 ;  /* 0x000000020d0d781a */ /* 0x000fe20000000000 */
[----:B------:R-:W-:Y:S01]  /*2bf0*/  BAR.SYNC.DEFER_BLOCKING 0x0 ;  /* 0x0000000000007b1d */ /* 0x000fe20000010000 */
[----:B------:R-:W-:Y:S01]  /*2c00*/  FMUL R6, R5, R6 ;  /* 0x0000000605067220 */ /* 0x000fe20000400000 */
[----:B------:R-:W-:Y:S01]  /*2c10*/  ISETP.GE.U32.AND P1, PT, R30, 0x7f800000, PT ;  /* 0x7f8000001e00780c */ /* 0x000fe20003f26070 */
[----:B------:R-:W-:Y:S01]  /*2c20*/  FFMA.FTZ R7, R8, R7, -0.72134751081466674805 ;  /* 0xbf38aa3b08077423 */ /* 0x000fe20000010007 */
[----:B------:R-:W-:Y:S01]  /*2c30*/  ISETP.GE.U32.AND P3, PT, R43, 0x7f800000, PT ;  /* 0x7f8000002b00780c */ /* 0x000fe20003f66070 */
[----:B-1----:R-:W-:-:S02]  /*2c40*/  IMAD R13, R13, R26, RZ ;  /* 0x0000001a0d0d7224 */ /* 0x002fc400078e02ff */
[----:B------:R-:W-:Y:S01]  /*2c50*/  FMUL R6, R5, R6 ;  /* 0x0000000605067220 */ /* 0x000fe20000400000 */
[----:B------:R-:W-:Y:S01]  /*2c60*/  FMUL R7, R8, R7 ;  /* 0x0000000708077220 */ /* 0x000fe20000400000 */
[----:B------:R-:W-:Y:S01]  /*2c70*/  LOP3.LUT R34, R3, 0x8, RZ, 0x3c, !PT ;  /* 0x0000000803227812 */ /* 0x000fe200078e3cff */
[----:B------:R-:W-:Y:S02]  /*2c80*/  IMAD R11, R26, 0x4, R13 ;  /* 0x000000041a0b7824 */ /* 0x000fe400078e020d */
[----:B------:R-:W-:Y:S01]  /*2c90*/  FFMA.FTZ R5, R5, 1.4426950216293334961, R6 ;  /* 0x3fb8aa3b05057823 */ /* 0x000fe20000010006 */
[----:B------:R-:W-:Y:S01]  /*2ca0*/  FMUL R7, R8, R7 ;  /* 0x0000000708077220 */ /* 0x000fe20000400000 */
[----:B------:R-:W-:Y:S01]  /*2cb0*/  FSETP.NEU.AND P2, PT, R30, RZ, PT ;  /* 0x000000ff1e00720b */ /* 0x000fe20003f4d000 */
[----:B------:R-:W-:Y:S02]  /*2cc0*/  IMAD R15, R26, 0x4, R11 ;  /* 0x000000041a0f7824 */ /* 0x000fe400078e020b */
[----:B------:R-:W-:Y:S01]  /*2cd0*/  FADD R36, R4, R5 ;  /* 0x0000000504247221 */ /* 0x000fe20000000000 */
[----:B------:R-:W-:Y:S01]  /*2ce0*/  FFMA.FTZ R8, R8, 1.4426950216293334961, R7 ;  /* 0x3fb8aa3b08087823 */ /* 0x000fe20000010007 */
[----:B------:R-:W-:-:S02]  /*2cf0*/  @P1 IMAD.MOV.U32 R5, RZ, RZ, 0x7f800000 ;  /* 0x7f800000ff051424 */ /* 0x000fc400078e00ff */
[----:B------:R-:W-:Y:S02]  /*2d00*/  @P3 IMAD.MOV.U32 R6, RZ, RZ, 0x7f800000 ;  /* 0x7f800000ff063424 */ /* 0x000fe400078e00ff */
[----:B------:R-:W-:Y:S01]  /*2d10*/  FADD R37, R9, R8 ;  /* 0x0000000809257221 */ /* 0x000fe20000000000 */
[----:B--2---:R-:W-:Y:S02]  /*2d20*/  IMAD R17, R26, 0x4, R15 ;  /* 0x000000041a117824 */ /* 0x004fe400078e020f */
[----:B------:R-:W-:Y:S01]  /*2d30*/  @P1 FFMA.FTZ R36, R30, R5, +INF ;  /* 0x7f8000001e241423 */ /* 0x000fe20000010005 */
[C---:B------:R-:W-:Y:S01]  /*2d40*/  FSETP.NEU.AND P1, PT, R43.reuse, RZ, PT ;  /* 0x000000ff2b00720b */ /* 0x040fe20003f2d000 */
[----:B------:R-:W-:Y:S01]  /*2d50*/  @P3 FFMA.FTZ R37, R43, R6, +INF ;  /* 0x7f8000002b253423 */ /* 0x000fe20000010006 */
[----:B------:R-:W-:Y:S01]  /*2d60*/  IMAD R19, R26, 0x4, R17 ;  /* 0x000000041a137824 */ /* 0x000fe200078e0211 */
[----:B------:R-:W1:Y:S01]  /*2d70*/  LDS.64 R42, [R3+UR41] ;  /* 0x00000029032a7984 */ /* 0x000e620008000a00 */
[----:B------:R-:W-:Y:S01]  /*2d80*/  IMAD R4, R0, UR5, RZ ;  /* 0x0000000500047c24 */ /* 0x000fe2000f8e02ff */
[----:B------:R-:W-:Y:S01]  /*2d90*/  USHF.L.U32 UR5, UR4, 0x1, URZ ;  /* 0x0000000104057899 */ /* 0x000fe2000800063f */
[----:B------:R-:W-:Y:S01]  /*2da0*/  IMAD R21, R26, 0x4, R19 ;  /* 0x000000041a157824 */ /* 0x000fe200078e0213 */
[----:B------:R-:W2:Y:S01]  /*2db0*/  LDS.64 R46, [R34+UR41] ;  /* 0x00000029222e7984 */ /* 0x000ea20008000a00 */
[----:B------:R-:W-:Y:S01]  /*2dc0*/  IMAD.SHL.U32 R5, R4, 0x2, RZ ;  /* 0x0000000204057824 */ /* 0x000fe200078e00ff */
[----:B------:R-:W-:Y:S01]  /*2dd0*/  FSEL R36, R36, -INF , P2 ;  /* 0xff80000024247808 */ /* 0x000fe20001000000 */
[----:B---3--:R-:W-:Y:S01]  /*2de0*/  IMAD R23, R26, 0x4, R21 ;  /* 0x000000041a177824 */ /* 0x008fe200078e0215 */
[----:B------:R3:W2:Y:S01]  /*2df0*/  LDS.64 R44, [R3+UR41+0x400] ;  /* 0x00040029032c7984 */ /* 0x0006a20008000a00 */
[----:B------:R-:W-:Y:S01]  /*2e00*/  IMAD.HI R4, R4, 0x2, RZ ;  /* 0x0000000204047827 */ /* 0x000fe200078e02ff */
[----:B0-----:R-:W-:Y:S01]  /*2e10*/  IADD3 R50, P3, P4, R5, UR5, R50 ;  /* 0x0000000505327c10 */ /* 0x001fe2000fc7e032 */
[----:B------:R-:W-:Y:S01]  /*2e20*/  UIMAD.WIDE UR4, UR4, 0x2, URZ ;  /* 0x00000002040478a5 */ /* 0x000fe2000f8e023f */
[----:B------:R-:W0:Y:S01]  /*2e30*/  LDS.64 R48, [R34+UR41+0x400] ;  /* 0x0004002922307984 */ /* 0x000e220008000a00 */
[----:B----4-:R-:W-:Y:S01]  /*2e40*/  IMAD R25, R26, 0x4, R23 ;  /* 0x000000041a197824 */ /* 0x010fe200078e0217 */
[-C--:B------:R-:W-:Y:S01]  /*2e50*/  LEA R6, P6, R11, R50.reuse, 0x1 ;  /* 0x000000320b067211 */ /* 0x080fe200078c08ff */
[----:B------:R-:W-:Y:S01]  /*2e60*/  FFMA R36, R36, 0.69314718246459960938, R83 ;  /* 0x3f31721824247823 */ /* 0x000fe20000000053 */
[----:B------:R-:W-:Y:S01]  /*2e70*/  FSEL R37, R37, -INF , P1 ;  /* 0xff80000025257808 */ /* 0x000fe20000800000 */
[----:B------:R-:W-:Y:S01]  /*2e80*/  IMAD R27, R26, 0x4, R25 ;  /* 0x000000041a1b7824 */ /* 0x000fe200078e0219 */
[----:B------:R-:W-:Y:S01]  /*2e90*/  IADD3.X R52, R4, UR5, R51, P3, P4 ;  /* 0x0000000504347c10 */ /* 0x000fe20009fe8433 */
[----:B------:R-:W-:Y:S01]  /*2ea0*/  ULDC UR4, c[0x0][0x27c] ;  /* 0x00009f0000047ab9 */ /* 0x000fe20000000800 */
[-C--:B------:R-:W-:Y:S01]  /*2eb0*/  LEA R4, P5, R13, R50.reuse, 0x1 ;  /* 0x000000320d047211 */ /* 0x080fe200078a08ff */
[C---:B------:R-:W-:Y:S01]  /*2ec0*/  IMAD R29, R26.reuse, 0x4, R27 ;  /* 0x000000041a1d7824 */ /* 0x040fe200078e021b */
[----:B------:R-:W-:Y:S01]  /*2ed0*/  LEA R8, P3, R15, R50, 0x1 ;  /* 0x000000320f087211 */ /* 0x000fe200078608ff */
[----:B------:R-:W-:Y:S01]  /*2ee0*/  FFMA R37, R37, 0.69314718246459960938, R54 ;  /* 0x3f31721825257823 */ /* 0x000fe20000000036 */
[----:B------:R-:W-:Y:S01]  /*2ef0*/  LEA.HI.X.SX32 R5, R13, R52, 0x1, P5 ;  /* 0x000000340d057211 */ /* 0x000fe200028f0eff */
[C---:B------:R-:W-:Y:S01]  /*2f00*/  IMAD R31, R26.reuse, 0x4, R29 ;  /* 0x000000041a1f7824 */ /* 0x040fe200078e021d */
[-C--:B-----5:R-:W-:Y:S01]  /*2f10*/  LEA R10, P4, R17, R50.reuse, 0x1 ;  /* 0x00000032110a7211 */ /* 0x0a0fe200078808ff */
[----:B------:R-:W-:Y:S01]  /*2f20*/  UIMAD UR4, UR40, UR4, URZ ;  /* 0x00000004280472a4 */ /* 0x000fe2000f8e023f */
[----:B------:R-:W-:Y:S01]  /*2f30*/  LEA R12, P5, R19, R50, 0x1 ;  /* 0x00000032130c7211 */ /* 0x000fe200078a08ff */
[C---:B------:R-:W-:Y:S01]  /*2f40*/  IMAD R33, R26.reuse, 0x4, R31 ;  /* 0x000000041a217824 */ /* 0x040fe200078e021f */
[----:B------:R-:W-:Y:S01]  /*2f50*/  LEA.HI.X.SX32 R7, R11, R52, 0x1, P6 ;  /* 0x000000340b077211 */ /* 0x000fe200030f0eff */
[----:B------:R-:W-:Y:S01]  /*2f60*/  USHF.L.U32 UR6, UR4, 0x2, URZ ;  /* 0x0000000204067899 */ /* 0x000fe2000800063f */
[----:B------:R-:W-:Y:S01]  /*2f70*/  LEA R14, P6, R21, R50, 0x1 ;  /* 0x00000032150e7211 */ /* 0x000fe200078c08ff */
[C---:B------:R-:W-:Y:S01]  /*2f80*/  IMAD R35, R26.reuse, 0x4, R33 ;  /* 0x000000041a237824 */ /* 0x040fe200078e0221 */
[----:B------:R-:W-:Y:S01]  /*2f90*/  LEA.HI.X.SX32 R9, R15, R52, 0x1, P3 ;  /* 0x000000340f097211 */ /* 0x000fe200018f0eff */
[----:B------:R-:W-:Y:S01]  /*2fa0*/  UIMAD.WIDE UR4, UR4, 0x4, URZ ;  /* 0x00000004040478a5 */ /* 0x000fe2000f8e023f */
[----:B------:R-:W-:Y:S01]  /*2fb0*/  LEA R16, P3, R23, R50, 0x1 ;  /* 0x0000003217107211 */ /* 0x000fe200078608ff */
[----:B------:R-:W-:Y:S01]  /*2fc0*/  IMAD R38, R26, 0x4, R35 ;  /* 0x000000041a267824 */ /* 0x000fe200078e0223 */
[----:B------:R-:W-:Y:S01]  /*2fd0*/  LEA.HI.X.SX32 R11, R17, R52, 0x1, P4 ;  /* 0x00000034110b7211 */ /* 0x000fe200020f0eff */
[----:B-1----:R1:W-:Y:S01]  /*2fe0*/  STG.E.U16 desc[UR42][R4.64], R42 ;  /* 0x0000002a04007986 */ /* 0x0023e2000c10152a */
[----:B---3--:R-:W-:Y:S01]  /*2ff0*/  PRMT R3, R42, 0x7632, R3 ;  /* 0x000076322a037816 */ /* 0x008fe20000000003 */
[C---:B------:R-:W-:Y:S01]  /*3000*/  IMAD R39, R26.reuse, 0x4, R38 ;  /* 0x000000041a277824 */ /* 0x040fe200078e0226 */
[----:B------:R-:W-:Y:S01]  /*3010*/  LEA R18, P4, R25, R50, 0x1 ;  /* 0x0000003219127211 */ /* 0x000fe200078808ff */
[----:B--2---:R2:W-:Y:S01]  /*3020*/  STG.E.U16 desc[UR42][R6.64], R46 ;  /* 0x0000002e06007986 */ /* 0x0045e2000c10152a */
[----:B------:R-:W-:Y:S01]  /*3030*/  LEA.HI.X.SX32 R13, R19, R52, 0x1, P5 ;  /* 0x00000034130d7211 */ /* 0x000fe200028f0eff */
[----:B------:R-:W-:Y:S01]  /*3040*/  IMAD R40, R26, 0x4, R39 ;  /* 0x000000041a287824 */ /* 0x000fe200078e0227 */
[----:B------:R-:W-:Y:S01]  /*3050*/  LEA R20, P5, R27, R50, 0x1 ;  /* 0x000000321b147211 */ /* 0x000fe200078a08ff */
[----:B------:R3:W-:Y:S01]  /*3060*/  STG.E.U16 desc[UR42][R8.64], R3 ;  /* 0x0000000308007986 */ /* 0x0007e2000c10152a */
[----:B------:R-:W-:-:S02]  /*3070*/  LEA.HI.X.SX32 R15, R21, R52, 0x1, P6 ;  /* 0x00000034150f7211 */ /* 0x000fc400030f0eff */
[----:B------:R-:W-:Y:S02]  /*3080*/  LEA R22, P6, R29, R50, 0x1 ;  /* 0x000000321d167211 */ /* 0x000fe400078c08ff */
[----:B-1----:R-:W-:Y:S02]  /*3090*/  PRMT R5, R46, 0x7632, R5 ;  /* 0x000076322e057816 */ /* 0x002fe40000000005 */
[----:B------:R-:W-:Y:S01]  /*30a0*/  LEA.HI.X.SX32 R17, R23, R52, 0x1, P3 ;  /* 0x0000003417117211 */ /* 0x000fe200018f0eff */
[----:B--2---:R-:W1:Y:S01]  /*30b0*/  LDC.64 R6, c[0x0][0x230] ;  /* 0x00008c00ff067b82 */ /* 0x004e620000000a00 */
[----:B------:R-:W-:Y:S01]  /*30c0*/  LEA R24, P3, R31, R50, 0x1 ;  /* 0x000000321f187211 */ /* 0x000fe200078608ff */
[----:B------:R2:W-:Y:S01]  /*30d0*/  STG.E.U16 desc[UR42][R10.64], R5 ;  /* 0x000000050a007986 */ /* 0x0005e2000c10152a */
[----:B------:R-:W-:Y:S01]  /*30e0*/  LEA.HI.X.SX32 R19, R25, R52, 0x1, P4 ;  /* 0x0000003419137211 */ /* 0x000fe200020f0eff */
[----:B---3--:R-:W-:Y:S01]  /*30f0*/  IMAD.SHL.U32 R3, R70, 0x2, RZ ;  /* 0x0000000246037824 */ /* 0x008fe200078e00ff */
[----:B------:R-:W-:Y:S01]  /*3100*/  LEA R26, P4, R33, R50, 0x1 ;  /* 0x00000032211a7211 */ /* 0x000fe200078808ff */
[----:B------:R3:W-:Y:S01]  /*3110*/  STG.E.U16 desc[UR42][R12.64], R43 ;  /* 0x0000002b0c007986 */ /* 0x0007e2000c10152a */
[----:B------:R-:W-:-:S02]  /*3120*/  PRMT R9, R43, 0x7632, R9 ;  /* 0x000076322b097816 */ /* 0x000fc40000000009 */
[----:B------:R-:W-:Y:S01]  /*3130*/  LEA.HI.X.SX32 R21, R27, R52, 0x1, P5 ;  /* 0x000000341b157211 */ /* 0x000fe200028f0eff */
[----:B------:R-:W-:Y:S01]  /*3140*/  STG.E.U16 desc[UR42][R14.64], R47 ;  /* 0x0000002f0e007986 */ /* 0x000fe2000c10152a */
[----:B------:R-:W-:Y:S02]  /*3150*/  LEA R28, P5, R35, R50, 0x1 ;  /* 0x00000032231c7211 */ /* 0x000fe400078a08ff */
[----:B------:R-:W-:Y:S01]  /*3160*/  LEA.HI.X.SX32 R23, R29, R52, 0x1, P6 ;  /* 0x000000341d177211 */ /* 0x000fe200030f0eff */
[----:B------:R4:W-:Y:S01]  /*3170*/  STG.E.U16 desc[UR42][R16.64], R9 ;  /* 0x0000000910007986 */ /* 0x0009e2000c10152a */
[----:B--2---:R-:W-:Y:S01]  /*3180*/  PRMT R11, R47, 0x7632, R11 ;  /* 0x000076322f0b7816 */ /* 0x004fe2000000000b */
[----:B------:R-:W-:Y:S01]  /*3190*/  IMAD.SHL.U32 R5, R0, 0x4, RZ ;  /* 0x0000000400057824 */ /* 0x000fe200078e00ff */
[----:B------:R-:W-:Y:S01]  /*31a0*/  LEA R30, P6, R38, R50, 0x1 ;  /* 0x00000032261e7211 */ /* 0x000fe200078c08ff */
[----:B------:R-:W-:Y:S01]  /*31b0*/  IMAD.HI R0, R0, 0x4, RZ ;  /* 0x0000000400007827 */ /* 0x000fe200078e02ff */
[----:B------:R-:W-:Y:S01]  /*31c0*/  LEA.HI.X.SX32 R25, R31, R52, 0x1, P3 ;  /* 0x000000341f197211 */ /* 0x000fe200018f0eff */
[----:B------:R-:W-:Y:S01]  /*31d0*/  STG.E.U16 desc[UR42][R18.64], R11 ;  /* 0x0000000b12007986 */ /* 0x000fe2000c10152a */
[----:B------:R-:W-:-:S02]  /*31e0*/  LEA R32, P3, R39, R50, 0x1 ;  /* 0x0000003227207211 */ /* 0x000fc400078608ff */
[----:B------:R-:W-:Y:S01]  /*31f0*/  LEA.HI.X.SX32 R27, R33, R52, 0x1, P4 ;  /* 0x00000034211b7211 */ /* 0x000fe200020f0eff */
[----:B------:R-:W-:Y:S01]  /*3200*/  STG.E.U16 desc[UR42][R20.64], R44 ;  /* 0x0000002c14007986 */ /* 0x000fe2000c10152a */
[----:B------:R-:W-:Y:S02]  /*3210*/  PRMT R4, R44, 0x7632, R4 ;  /* 0x000076322c047816 */ /* 0x000fe40000000004 */
[----:B------:R-:W-:Y:S01]  /*3220*/  LEA R34, P4, R40, R50, 0x1 ;  /* 0x0000003228227211 */ /* 0x000fe200078808ff */
[----:B0-----:R-:W-:Y:S01]  /*3230*/  STG.E.U16 desc[UR42][R22.64], R48 ;  /* 0x0000003016007986 */ /* 0x001fe2000c10152a */
[----:B---3--:R-:W-:Y:S02]  /*3240*/  PRMT R13, R48, 0x7632, R13 ;  /* 0x00007632300d7816 */ /* 0x008fe4000000000d */
[-C--:B------:R-:W-:Y:S01]  /*3250*/  LEA.HI.X.SX32 R29, R35, R52.reuse, 0x1, P5 ;  /* 0x00000034231d7211 */ /* 0x080fe200028f0eff */
[----:B------:R1:W-:Y:S01]  /*3260*/  STG.E.U16 desc[UR42][R24.64], R4 ;  /* 0x0000000418007986 */ /* 0x0003e2000c10152a */
[----:B------:R-:W-:-:S02]  /*3270*/  LEA.HI.X.SX32 R31, R38, R52, 0x1, P6 ;  /* 0x00000034261f7211 */ /* 0x000fc400030f0eff */
[-C--:B------:R-:W-:Y:S01]  /*3280*/  LEA.HI.X.SX32 R33, R39, R52.reuse, 0x1, P3 ;  /* 0x0000003427217211 */ /* 0x080fe200018f0eff */
[----:B------:R0:W-:Y:S01]  /*3290*/  STG.E.U16 desc[UR42][R26.64], R13 ;  /* 0x0000000d1a007986 */ /* 0x0001e2000c10152a */
[----:B------:R-:W-:Y:S02]  /*32a0*/  PRMT R8, R45, 0x7632, R8 ;  /* 0x000076322d087816 */ /* 0x000fe40000000008 */
[----:B------:R-:W-:Y:S01]  /*32b0*/  LEA.HI.X.SX32 R35, R40, R52, 0x1, P4 ;  /* 0x0000003428237211 */ /* 0x000fe200020f0eff */
[----:B------:R0:W-:Y:S01]  /*32c0*/  STG.E.U16 desc[UR42][R28.64], R45 ;  /* 0x0000002d1c007986 */ /* 0x0001e2000c10152a */
[----:B----4-:R-:W-:Y:S02]  /*32d0*/  PRMT R17, R49, 0x7632, R17 ;  /* 0x0000763231117816 */ /* 0x010fe40000000011 */
[----:B------:R-:W-:Y:S01]  /*32e0*/  LOP3.LUT R3, R3, 0xf8, RZ, 0xc0, !PT ;  /* 0x000000f803037812 */ /* 0x000fe200078ec0ff */
[----:B------:R0:W-:Y:S01]  /*32f0*/  STG.E.U16 desc[UR42][R30.64], R49 ;  /* 0x000000311e007986 */ /* 0x0001e2000c10152a */
[----:B-1----:R-:W-:-:S03]  /*3300*/  IADD3 R4, P1, P2, R5, UR6, R6 ;  /* 0x0000000605047c10 */ /* 0x002fc6000fa3e006 */
[----:B------:R0:W-:Y:S01]  /*3310*/  STG.E.U16 desc[UR42][R32.64], R8 ;  /* 0x0000000820007986 */ /* 0x0001e2000c10152a */
[----:B------:R-:W-:-:S03]  /*3320*/  IADD3.X R5, R0, UR5, R7, P1, P2 ;  /* 0x0000000500057c10 */ /* 0x000fc60008fe4407 */
[----:B------:R0:W-:Y:S01]  /*3330*/  STG.E.U16 desc[UR42][R34.64], R17 ;  /* 0x0000001122007986 */ /* 0x0001e2000c10152a */
[----:B------:R-:W-:Y:S06]  /*3340*/  BAR.SYNC.DEFER_BLOCKING 0x0 ;  /* 0x0000000000007b1d */ /* 0x000fec0000010000 */
[----:B------:R0:W-:Y:S02]  /*3350*/  STS.64 [R3+UR41], R36 ;  /* 0x0000002403007988 */ /* 0x0001e40008000a29 */
[----:B------:R-:W-:Y:S06]  /*3360*/  BAR.SYNC.DEFER_BLOCKING 0x0 ;  /* 0x0000000000007b1d */ /* 0x000fec0000010000 */
[----:B------:R-:W-:Y:S05]  /*3370*/  @P0 EXIT ;  /* 0x000000000000094d */ /* 0x000fea0003800000 */
[----:B0-----:R-:W0:Y:S04]  /*3380*/  LDS R3, [R2] ;  /* 0x0000000002037984 */ /* 0x001e280000000800 */
[----:B0-----:R-:W-:Y:S01]  /*3390*/  STG.E desc[UR42][R4.64], R3 ;  /* 0x0000000304007986 */ /* 0x001fe2000c10192a */
[----:B------:R-:W-:Y:S05]  /*33a0*/  EXIT ;  /* 0x000000000000794d */ /* 0x000fea0003800000 */
.L_x_2:
[----:B------:R-:W-:-:S00]  /*33b0*/  BRA `(.L_x_2) ;  /* 0xfffffffc00fc7947 */ /* 0x000fc0000383ffff */
[----:B------:R-:W-:-:S00]  /*33c0*/  NOP ;  /* 0x0000000000007918 */ /* 0x000fc00000000000 */
        /* <DEDUP_REMOVED lines=11> */
.L_x_3:


//--------------------- .nv.global.init           --------------------------
	.section	.nv.global.init,"aw",@progbits
.nv.global.init:
	.type		_$_str,@object
	.size		_$_str,(.L_0 - _$_str)
_$_str:
        /*0000*/ 	.byte	0x5f, 0x5f, 0x43, 0x55, 0x44, 0x41, 0x5f, 0x46, 0x54, 0x5a, 0x00
.L_0:


//--------------------- .nv.shared.attn_fwd       --------------------------
	.section	.nv.shared.attn_fwd,"aw",@nobits
	.sectionflags	@""
	.align	16
	.zero		1024


//--------------------- .nv.shared.reserved.0     --------------------------
	.section	.nv.shared.reserved.0,"aw",@nobits
	.weak		__nv_reservedSMEM_offset_0_alias
	.size		__nv_reservedSMEM_offset_0_alias, 0, 0
	.other		__nv_reservedSMEM_offset_0_alias,@"STO_CUDA_RESERVED_SHARED STV_DEFAULT"
__nv_reservedSMEM_offset_0_alias:
	.zero		0


//--------------------- .nv.constant0.attn_fwd    --------------------------
	.section	.nv.constant0.attn_fwd,"a",@progbits
	.sectionflags	@""
	.align	4
.nv.constant0.attn_fwd:
	.zero		664


//--------------------- SYMBOLS --------------------------

	.type		.nv.reservedSmem.offset0,@object
	.size		.nv.reservedSmem.offset0,0x4
